	.headerflags	@"EF_CUDA_TEXMODE_UNIFIED EF_CUDA_64BIT_ADDRESS EF_CUDA_SM86 EF_CUDA_VIRTUAL_SM(EF_CUDA_SM86)"
	.elftype	@"ET_EXEC"


//--------------------- .nv.info                  --------------------------
	.section	.nv.info,"",@"SHT_CUDA_INFO"
	.align	4


	//----- nvinfo : EIATTR_REGCOUNT
	.align		4
        /*0000*/ 	.byte	0x04, 0x2f
        /*0002*/ 	.short	(.L_1 - .L_0)
	.align		4
.L_0:
        /*0004*/ 	.word	index@(merge_16x16_to_64x64_inverse_kernel)
        /*0008*/ 	.word	0x000000ff


	//----- nvinfo : EIATTR_MAX_STACK_SIZE
	.align		4
.L_1:
        /*000c*/ 	.byte	0x04, 0x23
        /*000e*/ 	.short	(.L_3 - .L_2)
	.align		4
.L_2:
        /*0010*/ 	.word	index@(merge_16x16_to_64x64_inverse_kernel)
        /*0014*/ 	.word	0x00000000


	//----- nvinfo : EIATTR_MIN_STACK_SIZE
	.align		4
.L_3:
        /*0018*/ 	.byte	0x04, 0x12
        /*001a*/ 	.short	(.L_5 - .L_4)
	.align		4
.L_4:
        /*001c*/ 	.word	index@(merge_16x16_to_64x64_inverse_kernel)
        /*0020*/ 	.word	0x00000010


	//----- nvinfo : EIATTR_FRAME_SIZE
	.align		4
.L_5:
        /*0024*/ 	.byte	0x04, 0x11
        /*0026*/ 	.short	(.L_7 - .L_6)
	.align		4
.L_6:
        /*0028*/ 	.word	index@(merge_16x16_to_64x64_inverse_kernel)
        /*002c*/ 	.word	0x00000010
.L_7:


//--------------------- .nv.info.merge_16x16_to_64x64_inverse_kernel --------------------------
	.section	.nv.info.merge_16x16_to_64x64_inverse_kernel,"",@"SHT_CUDA_INFO"
	.align	4


	//----- nvinfo : EIATTR_CUDA_API_VERSION
	.align		4
        /*0000*/ 	.byte	0x04, 0x37
        /*0002*/ 	.short	(.L_9 - .L_8)
.L_8:
        /*0004*/ 	.word	0x0000007b


	//----- nvinfo : EIATTR_SW2861232_WAR
	.align		4
.L_9:
        /*0008*/ 	.byte	0x01, 0x35
	.zero		2


	//----- nvinfo : EIATTR_PARAM_CBANK
	.align		4
        /*000c*/ 	.byte	0x04, 0x0a
        /*000e*/ 	.short	(.L_11 - .L_10)
	.align		4
.L_10:
        /*0010*/ 	.word	index@(.nv.constant0.merge_16x16_to_64x64_inverse_kernel)
        /*0014*/ 	.short	0x0160
        /*0016*/ 	.short	0x0024


	//----- nvinfo : EIATTR_CBANK_PARAM_SIZE
	.align		4
.L_11:
        /*0018*/ 	.byte	0x03, 0x19
        /*001a*/ 	.short	0x0024


	//----- nvinfo : EIATTR_KPARAM_INFO
	.align		4
        /*001c*/ 	.byte	0x04, 0x17
        /*001e*/ 	.short	(.L_13 - .L_12)
.L_12:
        /*0020*/ 	.word	0x00000000
        /*0024*/ 	.short	0x0004
        /*0026*/ 	.short	0x0020
        /*0028*/ 	.byte	0x00, 0xf0, 0x11, 0x00


	//----- nvinfo : EIATTR_KPARAM_INFO
	.align		4
.L_13:
        /*002c*/ 	.byte	0x04, 0x17
        /*002e*/ 	.short	(.L_15 - .L_14)
.L_14:
        /*0030*/ 	.word	0x00000000
        /*0034*/ 	.short	0x0003
        /*0036*/ 	.short	0x0018
        /*0038*/ 	.byte	0x00, 0xf0, 0x21, 0x00


	//----- nvinfo : EIATTR_KPARAM_INFO
	.align		4
.L_15:
        /*003c*/ 	.byte	0x04, 0x17
        /*003e*/ 	.short	(.L_17 - .L_16)
.L_16:
        /*0040*/ 	.word	0x00000000
        /*0044*/ 	.short	0x0002
        /*0046*/ 	.short	0x0010
        /*0048*/ 	.byte	0x00, 0xf0, 0x21, 0x00


	//----- nvinfo : EIATTR_KPARAM_INFO
	.align		4
.L_17:
        /*004c*/ 	.byte	0x04, 0x17
        /*004e*/ 	.short	(.L_19 - .L_18)
.L_18:
        /*0050*/ 	.word	0x00000000
        /*0054*/ 	.short	0x0001
        /*0056*/ 	.short	0x0008
        /*0058*/ 	.byte	0x00, 0xf0, 0x21, 0x00


	//----- nvinfo : EIATTR_KPARAM_INFO
	.align		4
.L_19:
        /*005c*/ 	.byte	0x04, 0x17
        /*005e*/ 	.short	(.L_21 - .L_20)
.L_20:
        /*0060*/ 	.word	0x00000000
        /*0064*/ 	.short	0x0000
        /*0066*/ 	.short	0x0000
        /*0068*/ 	.byte	0x00, 0xf0, 0x21, 0x00


	//----- nvinfo : EIATTR_MAXREG_COUNT
	.align		4
.L_21:
        /*006c*/ 	.byte	0x03, 0x1b
        /*006e*/ 	.short	0x00ff


	//----- nvinfo : EIATTR_COOP_GROUP_MASK_REGIDS
	.align		4
        /*0070*/ 	.byte	0x04, 0x29
        /*0072*/ 	.short	(.L_23 - .L_22)


	//   ....[0]....
.L_22:
        /*0074*/ 	.word	0xffffffff


	//   ....[1]....
        /*0078*/ 	.word	0xffffffff


	//   ....[2]....
        /*007c*/ 	.word	0xffffffff


	//   ....[3]....
        /*0080*/ 	.word	0xffffffff


	//   ....[4]....
        /*0084*/ 	.word	0xffffffff


	//   ....[5]....
        /*0088*/ 	.word	0xffffffff


	//   ....[6]....
        /*008c*/ 	.word	0xffffffff


	//   ....[7]....
        /*0090*/ 	.word	0xffffffff


	//   ....[8]....
        /*0094*/ 	.word	0xffffffff


	//   ....[9]....
        /*0098*/ 	.word	0xffffffff


	//   ....[10]....
        /*009c*/ 	.word	0xffffffff


	//   ....[11]....
        /*00a0*/ 	.word	0xffffffff


	//   ....[12]....
        /*00a4*/ 	.word	0xffffffff


	//   ....[13]....
        /*00a8*/ 	.word	0xffffffff


	//   ....[14]....
        /*00ac*/ 	.word	0xffffffff


	//   ....[15]....
        /*00b0*/ 	.word	0xffffffff


	//   ....[16]....
        /*00b4*/ 	.word	0xffffffff


	//   ....[17]....
        /*00b8*/ 	.word	0xffffffff


	//   ....[18]....
        /*00bc*/ 	.word	0xffffffff


	//   ....[19]....
        /*00c0*/ 	.word	0xffffffff


	//   ....[20]....
        /*00c4*/ 	.word	0xffffffff


	//   ....[21]....
        /*00c8*/ 	.word	0xffffffff


	//   ....[22]....
        /*00cc*/ 	.word	0xffffffff


	//   ....[23]....
        /*00d0*/ 	.word	0xffffffff


	//   ....[24]....
        /*00d4*/ 	.word	0xffffffff


	//   ....[25]....
        /*00d8*/ 	.word	0xffffffff


	//   ....[26]....
        /*00dc*/ 	.word	0xffffffff


	//   ....[27]....
        /*00e0*/ 	.word	0xffffffff


	//   ....[28]....
        /*00e4*/ 	.word	0xffffffff


	//   ....[29]....
        /*00e8*/ 	.word	0xffffffff


	//   ....[30]....
        /*00ec*/ 	.word	0xffffffff


	//   ....[31]....
        /*00f0*/ 	.word	0xffffffff


	//   ....[32]....
        /*00f4*/ 	.word	0xffffffff


	//   ....[33]....
        /*00f8*/ 	.word	0xffffffff


	//   ....[34]....
        /*00fc*/ 	.word	0xffffffff


	//   ....[35]....
        /*0100*/ 	.word	0xffffffff


	//   ....[36]....
        /*0104*/ 	.word	0xffffffff


	//   ....[37]....
        /*0108*/ 	.word	0xffffffff


	//   ....[38]....
        /*010c*/ 	.word	0xffffffff


	//   ....[39]....
        /*0110*/ 	.word	0xffffffff


	//   ....[40]....
        /*0114*/ 	.word	0xffffffff


	//   ....[41]....
        /*0118*/ 	.word	0xffffffff


	//   ....[42]....
        /*011c*/ 	.word	0xffffffff


	//   ....[43]....
        /*0120*/ 	.word	0xffffffff


	//   ....[44]....
        /*0124*/ 	.word	0xffffffff


	//   ....[45]....
        /*0128*/ 	.word	0xffffffff


	//   ....[46]....
        /*012c*/ 	.word	0xffffffff


	//   ....[47]....
        /*0130*/ 	.word	0xffffffff


	//   ....[48]....
        /*0134*/ 	.word	0xffffffff


	//   ....[49]....
        /*0138*/ 	.word	0xffffffff


	//   ....[50]....
        /*013c*/ 	.word	0xffffffff


	//   ....[51]....
        /*0140*/ 	.word	0xffffffff


	//----- nvinfo : EIATTR_COOP_GROUP_INSTR_OFFSETS
	.align		4
.L_23:
        /*0144*/ 	.byte	0x04, 0x28
        /*0146*/ 	.short	(.L_25 - .L_24)


	//   ....[0]....
.L_24:
        /*0148*/ 	.word	0x00000b50


	//   ....[1]....
        /*014c*/ 	.word	0x00000b60


	//   ....[2]....
        /*0150*/ 	.word	0x00000b70


	//   ....[3]....
        /*0154*/ 	.word	0x00000b80


	//   ....[4]....
        /*0158*/ 	.word	0x00000bb0


	//   ....[5]....
        /*015c*/ 	.word	0x00000bd0


	//   ....[6]....
        /*0160*/ 	.word	0x00000bf0


	//   ....[7]....
        /*0164*/ 	.word	0x00000c00


	//   ....[8]....
        /*0168*/ 	.word	0x00000c30


	//   ....[9]....
        /*016c*/ 	.word	0x00000c50


	//   ....[10]....
        /*0170*/ 	.word	0x00000c70


	//   ....[11]....
        /*0174*/ 	.word	0x00000c80


	//   ....[12]....
        /*0178*/ 	.word	0x00000d70


	//   ....[13]....
        /*017c*/ 	.word	0x00001020


	//   ....[14]....
        /*0180*/ 	.word	0x00001030


	//   ....[15]....
        /*0184*/ 	.word	0x00001040


	//   ....[16]....
        /*0188*/ 	.word	0x00001050


	//   ....[17]....
        /*018c*/ 	.word	0x00001080


	//   ....[18]....
        /*0190*/ 	.word	0x000010a0


	//   ....[19]....
        /*0194*/ 	.word	0x000010c0


	//   ....[20]....
        /*0198*/ 	.word	0x000010d0


	//   ....[21]....
        /*019c*/ 	.word	0x00001100


	//   ....[22]....
        /*01a0*/ 	.word	0x00001120


	//   ....[23]....
        /*01a4*/ 	.word	0x00001140


	//   ....[24]....
        /*01a8*/ 	.word	0x00001150


	//   ....[25]....
        /*01ac*/ 	.word	0x00001240


	//   ....[26]....
        /*01b0*/ 	.word	0x000014e0


	//   ....[27]....
        /*01b4*/ 	.word	0x000014f0


	//   ....[28]....
        /*01b8*/ 	.word	0x00001500


	//   ....[29]....
        /*01bc*/ 	.word	0x00001510


	//   ....[30]....
        /*01c0*/ 	.word	0x00001540


	//   ....[31]....
        /*01c4*/ 	.word	0x00001560


	//   ....[32]....
        /*01c8*/ 	.word	0x00001580


	//   ....[33]....
        /*01cc*/ 	.word	0x00001590


	//   ....[34]....
        /*01d0*/ 	.word	0x000015c0


	//   ....[35]....
        /*01d4*/ 	.word	0x000015e0


	//   ....[36]....
        /*01d8*/ 	.word	0x00001600


	//   ....[37]....
        /*01dc*/ 	.word	0x00001610


	//   ....[38]....
        /*01e0*/ 	.word	0x00001700


	//   ....[39]....
        /*01e4*/ 	.word	0x000019a0


	//   ....[40]....
        /*01e8*/ 	.word	0x000019b0


	//   ....[41]....
        /*01ec*/ 	.word	0x000019c0


	//   ....[42]....
        /*01f0*/ 	.word	0x000019d0


	//   ....[43]....
        /*01f4*/ 	.word	0x00001a00


	//   ....[44]....
        /*01f8*/ 	.word	0x00001a20


	//   ....[45]....
        /*01fc*/ 	.word	0x00001a40


	//   ....[46]....
        /*0200*/ 	.word	0x00001a50


	//   ....[47]....
        /*0204*/ 	.word	0x00001a80


	//   ....[48]....
        /*0208*/ 	.word	0x00001aa0


	//   ....[49]....
        /*020c*/ 	.word	0x00001ac0


	//   ....[50]....
        /*0210*/ 	.word	0x00001ad0


	//   ....[51]....
        /*0214*/ 	.word	0x00001bc0


	//----- nvinfo : EIATTR_EXIT_INSTR_OFFSETS
	.align		4
.L_25:
        /*0218*/ 	.byte	0x04, 0x1c
        /*021a*/ 	.short	(.L_27 - .L_26)


	//   ....[0]....
.L_26:
        /*021c*/ 	.word	0x00007bc0


	//   ....[1]....
        /*0220*/ 	.word	0x00007bf0


	//----- nvinfo : EIATTR_MAX_THREADS
	.align		4
.L_27:
        /*0224*/ 	.byte	0x04, 0x05
        /*0226*/ 	.short	(.L_29 - .L_28)
.L_28:
        /*0228*/ 	.word	0x00000040
        /*022c*/ 	.word	0x00000001
        /*0230*/ 	.word	0x00000001
.L_29:


//--------------------- .nv.rel.action            --------------------------
	.section	.nv.rel.action,"",@"SHT_CUDA_RELOCINFO"
	.align	8
	.sectionentsize	8
        /*0000*/ 	.byte	0x73, 0x00, 0x00, 0x00, 0x00, 0x00, 0x00, 0x00, 0x00, 0x00, 0x00, 0x11, 0x25, 0x00, 0x05, 0x36


//--------------------- .nv.constant0.merge_16x16_to_64x64_inverse_kernel --------------------------
	.section	.nv.constant0.merge_16x16_to_64x64_inverse_kernel,"a",@progbits
	.align	4
.nv.constant0.merge_16x16_to_64x64_inverse_kernel:
	.zero		388


//--------------------- .text.merge_16x16_to_64x64_inverse_kernel --------------------------
	.section	.text.merge_16x16_to_64x64_inverse_kernel,"ax",@progbits
	.sectionflags	@"SHF_BARRIERS=1"
	.sectioninfo	@"SHI_REGISTERS=255"
	.align	128
        .global         merge_16x16_to_64x64_inverse_kernel
        .type           merge_16x16_to_64x64_inverse_kernel,@function
        .size           merge_16x16_to_64x64_inverse_kernel,(.L_x_6 - merge_16x16_to_64x64_inverse_kernel)
        .other          merge_16x16_to_64x64_inverse_kernel,@"STO_CUDA_ENTRY STV_DEFAULT"
merge_16x16_to_64x64_inverse_kernel:
.text.merge_16x16_to_64x64_inverse_kernel:
[----:B------:R-:W-:-:S02]  /*0000*/  MOV R1, c[0x0][0x28] ;  /* 0x00000a0000017a02 */ /* 0x000fc40000000f00 */
[----:B------:R-:W0:Y:S01]  /*0010*/  S2R R2, SR_CTAID.X ;  /* 0x0000000000027919 */ /* 0x000e220000002500 */
[----:B------:R-:W-:Y:S01]  /*0020*/  MOV R13, 0x4 ;  /* 0x00000004000d7802 */ /* 0x000fe20000000f00 */
[----:B------:R-:W-:Y:S01]  /*0030*/  ULDC.64 UR8, c[0x0][0x118] ;  /* 0x0000460000087ab9 */ /* 0x000fe20000000a00 */
[----:B------:R-:W-:Y:S02]  /*0040*/  IADD3 R1, R1, -0x10, RZ ;  /* 0xfffffff001017810 */ /* 0x000fe40007ffe0ff */
[----:B0-----:R-:W-:-:S05]  /*0050*/  SHF.L.U32 R2, R2, 0x1, RZ ;  /* 0x0000000102027819 */ /* 0x001fca00000006ff */
[----:B------:R-:W-:-:S05]  /*0060*/  IMAD.WIDE R2, R2, R13, c[0x0][0x178] ;  /* 0x00005e0002027625 */ /* 0x000fca00078e020d */
[----:B------:R-:W2:Y:S04]  /*0070*/  LDG.E R4, [R2.64] ;  /* 0x0000000802047981 */ /* 0x000ea8000c1e1900 */
[----:B------:R-:W3:Y:S04]  /*0080*/  LDG.E R7, [R2.64+0x4] ;  /* 0x0000040802077981 */ /* 0x000ee8000c1e1900 */
[----:B------:R-:W0:Y:S04]  /*0090*/  S2R R11, SR_CTAID.Y ;  /* 0x00000000000b7919 */ /* 0x000e280000002600 */
[----:B------:R-:W1:Y:S01]  /*00a0*/  S2R R0, SR_TID.X ;  /* 0x0000000000007919 */ /* 0x000e620000002100 */
[----:B--2---:R-:W-:-:S05]  /*00b0*/  IMAD.WIDE R4, R4, R13, c[0x0][0x170] ;  /* 0x00005c0004047625 */ /* 0x004fca00078e020d */
[----:B------:R2:W4:Y:S04]  /*00c0*/  LDG.E R9, [R4.64] ;  /* 0x0000000804097981 */ /* 0x000528000c1e1900 */
[----:B------:R2:W5:Y:S01]  /*00d0*/  LDG.E R8, [R4.64+0x4] ;  /* 0x0000040804087981 */ /* 0x000562000c1e1900 */
[----:B0-----:R-:W-:Y:S01]  /*00e0*/  SHF.R.S32.HI R6, RZ, 0x1f, R11 ;  /* 0x0000001fff067819 */ /* 0x001fe2000001140b */
[----:B------:R-:W-:Y:S01]  /*00f0*/  CS2R R16, SRZ ;  /* 0x0000000000107805 */ /* 0x000fe2000001ff00 */
[----:B-1----:R-:W-:Y:S01]  /*0100*/  SHF.R.U32.HI R15, RZ, 0x2, R0 ;  /* 0x00000002ff0f7819 */ /* 0x002fe20000011600 */
[----:B------:R-:W-:Y:S01]  /*0110*/  CS2R R18, SRZ ;  /* 0x0000000000127805 */ /* 0x000fe2000001ff00 */
[----:B------:R-:W-:Y:S02]  /*0120*/  LEA.HI R6, R6, R11, RZ, 0x4 ;  /* 0x0000000b06067211 */ /* 0x000fe400078f20ff */
[----:B------:R-:W-:-:S02]  /*0130*/  SGXT.U32 R15, R15, 0x4 ;  /* 0x000000040f0f781a */ /* 0x000fc40000000000 */
[----:B------:R-:W-:Y:S02]  /*0140*/  LOP3.LUT R6, R6, 0x3fffff0, RZ, 0xc0, !PT ;  /* 0x03fffff006067812 */ /* 0x000fe400078ec0ff */
[----:B---3--:R-:W-:Y:S02]  /*0150*/  SHF.L.U32 R14, R7, 0x6, RZ ;  /* 0x00000006070e7819 */ /* 0x008fe400000006ff */
[----:B------:R-:W-:Y:S02]  /*0160*/  IADD3 R6, -R6, R11, RZ ;  /* 0x0000000b06067210 */ /* 0x000fe40007ffe1ff */
[----:B------:R-:W-:Y:S02]  /*0170*/  LOP3.LUT R10, R14, R15, RZ, 0xfc, !PT ;  /* 0x0000000f0e0a7212 */ /* 0x000fe400078efcff */
[----:B------:R-:W-:Y:S02]  /*0180*/  SHF.R.S32.HI R3, RZ, 0x1f, R14 ;  /* 0x0000001fff037819 */ /* 0x000fe4000001140e */
[----:B------:R-:W-:-:S02]  /*0190*/  ISETP.GT.U32.AND P1, PT, R10, -0x1, PT ;  /* 0xffffffff0a00780c */ /* 0x000fc40003f24070 */
[----:B------:R-:W-:Y:S02]  /*01a0*/  IADD3 R2, R14, 0x10, RZ ;  /* 0x000000100e027810 */ /* 0x000fe40007ffe0ff */
[----:B------:R-:W-:Y:S02]  /*01b0*/  SHF.L.U32 R168, R0, 0x2, RZ ;  /* 0x0000000200a87819 */ /* 0x000fe400000006ff */
[C---:B--2---:R-:W-:Y:S02]  /*01c0*/  SHF.L.U32 R5, R10.reuse, 0xa, RZ ;  /* 0x0000000a0a057819 */ /* 0x044fe400000006ff */
[----:B------:R-:W-:Y:S02]  /*01d0*/  SHF.L.U64.HI R248, R10, 0xa, R3 ;  /* 0x0000000a0af87819 */ /* 0x000fe40000010203 */
[----:B------:R-:W-:Y:S02]  /*01e0*/  LOP3.LUT R12, R2, R15, RZ, 0xfc, !PT ;  /* 0x0000000f020c7212 */ /* 0x000fe400078efcff */
[----:B------:R-:W-:-:S02]  /*01f0*/  IADD3 R4, R14, 0x20, RZ ;  /* 0x000000200e047810 */ /* 0x000fc40007ffe0ff */
[----:B------:R-:W-:Y:S02]  /*0200*/  LOP3.LUT R234, R5, 0xc, R168, 0xf8, !PT ;  /* 0x0000000c05ea7812 */ /* 0x000fe400078ef8a8 */
[----:B------:R-:W-:Y:S02]  /*0210*/  SHF.R.S32.HI R11, RZ, 0x1f, R4 ;  /* 0x0000001fff0b7819 */ /* 0x000fe40000011404 */
[----:B------:R-:W-:-:S04]  /*0220*/  SHF.L.U32 R235, R12, 0xa, RZ ;  /* 0x0000000a0ceb7819 */ /* 0x000fc800000006ff */
[----:B------:R-:W-:Y:S01]  /*0230*/  LOP3.LUT R235, R235, 0xc, R168, 0xf8, !PT ;  /* 0x0000000cebeb7812 */ /* 0x000fe200078ef8a8 */
[----:B------:R-:W-:Y:S01]  /*0240*/  CS2R R24, SRZ ;  /* 0x0000000000187805 */ /* 0x000fe2000001ff00 */
[----:B------:R-:W-:Y:S01]  /*0250*/  CS2R R26, SRZ ;  /* 0x00000000001a7805 */ /* 0x000fe2000001ff00 */
[----:B------:R-:W-:Y:S01]  /*0260*/  CS2R R28, SRZ ;  /* 0x00000000001c7805 */ /* 0x000fe2000001ff00 */
[----:B------:R-:W-:Y:S01]  /*0270*/  CS2R R30, SRZ ;  /* 0x00000000001e7805 */ /* 0x000fe2000001ff00 */
[----:B------:R-:W-:Y:S01]  /*0280*/  CS2R R32, SRZ ;  /* 0x0000000000207805 */ /* 0x000fe2000001ff00 */
[----:B------:R-:W-:Y:S01]  /*0290*/  CS2R R34, SRZ ;  /* 0x0000000000227805 */ /* 0x000fe2000001ff00 */
[C---:B----4-:R-:W-:Y:S02]  /*02a0*/  LEA R212, R9.reuse, R6, 0x4 ;  /* 0x0000000609d47211 */ /* 0x050fe400078e20ff */
[----:B------:R-:W-:Y:S02]  /*02b0*/  IADD3 R6, R14, 0x30, RZ ;  /* 0x000000300e067810 */ /* 0x000fe40007ffe0ff */
[----:B-----5:R-:W-:-:S02]  /*02c0*/  IADD3 R21, -R9, R8, RZ ;  /* 0x0000000809157210 */ /* 0x020fc40007ffe1ff */
[----:B------:R-:W-:Y:S02]  /*02d0*/  SHF.L.U32 R212, R212, 0x6, RZ ;  /* 0x00000006d4d47819 */ /* 0x000fe400000006ff */
[----:B------:R-:W-:Y:S02]  /*02e0*/  ISETP.GE.U32.AND P0, PT, R10, R21, PT ;  /* 0x000000150a00720c */ /* 0x000fe40003f06070 */
[----:B------:R-:W-:Y:S02]  /*02f0*/  SHF.R.S32.HI R8, RZ, 0x1f, R21 ;  /* 0x0000001fff087819 */ /* 0x000fe40000011415 */
[----:B------:R-:W-:Y:S02]  /*0300*/  SHF.R.S32.HI R9, RZ, 0x1f, R2 ;  /* 0x0000001fff097819 */ /* 0x000fe40000011402 */
[----:B------:R-:W-:Y:S02]  /*0310*/  ISETP.GE.AND.EX P0, PT, R3, R8, PT, P0 ;  /* 0x000000080300720c */ /* 0x000fe40003f06300 */
[----:B------:R-:W-:-:S02]  /*0320*/  LOP3.LUT R10, R4, R15, RZ, 0xfc, !PT ;  /* 0x0000000f040a7212 */ /* 0x000fc400078efcff */
[----:B------:R-:W-:Y:S01]  /*0330*/  ISETP.GT.AND.EX P4, PT, R3, -0x1, !P0, P1 ;  /* 0xffffffff0300780c */ /* 0x000fe20004784310 */
[----:B------:R-:W-:Y:S01]  /*0340*/  IMAD.WIDE R2, R212, R13, c[0x0][0x160] ;  /* 0x00005800d4027625 */ /* 0x000fe200078e020d */
[----:B------:R-:W-:Y:S02]  /*0350*/  SHF.R.S32.HI R13, RZ, 0x1f, R6 ;  /* 0x0000001fff0d7819 */ /* 0x000fe40000011406 */
[----:B------:R-:W-:Y:S02]  /*0360*/  ISETP.GE.U32.AND P0, PT, R12, R21, PT ;  /* 0x000000150c00720c */ /* 0x000fe40003f06070 */
[----:B------:R-:W-:Y:S02]  /*0370*/  LEA R4, P3, R234, R2, 0x2 ;  /* 0x00000002ea047211 */ /* 0x000fe400078610ff */
[----:B------:R-:W-:Y:S02]  /*0380*/  LOP3.LUT R6, R6, R15, RZ, 0xfc, !PT ;  /* 0x0000000f06067212 */ /* 0x000fe400078efcff */
[----:B------:R-:W-:-:S02]  /*0390*/  LEA.HI.X R5, R234, R3, R248, 0x2, P3 ;  /* 0x00000003ea057211 */ /* 0x000fc400018f14f8 */
[----:B------:R-:W-:Y:S02]  /*03a0*/  P2R R37, PR, RZ, 0x10 ;  /* 0x00000010ff257803 */ /* 0x000fe40000000000 */
[-C--:B------:R-:W-:Y:S01]  /*03b0*/  ISETP.GE.U32.AND P1, PT, R10, R21.reuse, PT ;  /* 0x000000150a00720c */ /* 0x080fe20003f26070 */
[----:B------:R0:W2:Y:S01]  /*03c0*/  @P4 LDG.E.128 R16, [R4.64] ;  /* 0x0000000804104981 */ /* 0x0000a2000c1e1d00 */
[-C--:B------:R-:W-:Y:S02]  /*03d0*/  ISETP.GE.AND.EX P0, PT, R9, R8.reuse, PT, P0 ;  /* 0x000000080900720c */ /* 0x080fe40003f06300 */
[----:B------:R-:W-:Y:S02]  /*03e0*/  ISETP.GT.U32.AND P4, PT, R12, -0x1, PT ;  /* 0xffffffff0c00780c */ /* 0x000fe40003f84070 */
[----:B------:R-:W-:Y:S02]  /*03f0*/  ISETP.GE.U32.AND P2, PT, R6, R21, PT ;  /* 0x000000150600720c */ /* 0x000fe40003f46070 */
[----:B------:R-:W-:-:S02]  /*0400*/  ISETP.GE.AND.EX P1, PT, R11, R8, PT, P1 ;  /* 0x000000080b00720c */ /* 0x000fc40003f26310 */
[----:B------:R-:W-:Y:S02]  /*0410*/  ISETP.GT.U32.AND P3, PT, R10, -0x1, PT ;  /* 0xffffffff0a00780c */ /* 0x000fe40003f64070 */
[----:B------:R-:W-:Y:S02]  /*0420*/  ISETP.GT.AND.EX P0, PT, R9, -0x1, !P0, P4 ;  /* 0xffffffff0900780c */ /* 0x000fe40004704340 */
[----:B------:R-:W-:Y:S02]  /*0430*/  ISETP.GE.AND.EX P2, PT, R13, R8, PT, P2 ;  /* 0x000000080d00720c */ /* 0x000fe40003f46320 */
[----:B------:R-:W-:Y:S02]  /*0440*/  ISETP.GT.U32.AND P4, PT, R6, -0x1, PT ;  /* 0xffffffff0600780c */ /* 0x000fe40003f84070 */
[----:B0-----:R-:W-:Y:S02]  /*0450*/  SHF.L.U32 R5, R10, 0xa, RZ ;  /* 0x0000000a0a057819 */ /* 0x001fe400000006ff */
[----:B------:R-:W-:-:S02]  /*0460*/  SHF.L.U32 R237, R6, 0xa, RZ ;  /* 0x0000000a06ed7819 */ /* 0x000fc400000006ff */
[----:B------:R-:W-:Y:S02]  /*0470*/  ISETP.GT.AND.EX P1, PT, R11, -0x1, !P1, P3 ;  /* 0xffffffff0b00780c */ /* 0x000fe40004f24330 */
[----:B------:R-:W-:Y:S02]  /*0480*/  SHF.L.U64.HI R22, R12, 0xa, R9 ;  /* 0x0000000a0c167819 */ /* 0x000fe40000010209 */
[----:B------:R-:W-:Y:S02]  /*0490*/  LEA R8, P3, R235, R2, 0x2 ;  /* 0x00000002eb087211 */ /* 0x000fe400078610ff */
[----:B------:R-:W-:Y:S02]  /*04a0*/  ISETP.GT.AND.EX P2, PT, R13, -0x1, !P2, P4 ;  /* 0xffffffff0d00780c */ /* 0x000fe40005744340 */
[--C-:B------:R-:W-:Y:S02]  /*04b0*/  LOP3.LUT R236, R5, 0xc, R168.reuse, 0xf8, !PT ;  /* 0x0000000c05ec7812 */ /* 0x100fe400078ef8a8 */
[----:B------:R-:W-:-:S02]  /*04c0*/  LOP3.LUT R239, R237, 0xc, R168, 0xf8, !PT ;  /* 0x0000000cedef7812 */ /* 0x000fc400078ef8a8 */
[----:B------:R-:W-:Y:S02]  /*04d0*/  SHF.L.U64.HI R20, R10, 0xa, R11 ;  /* 0x0000000a0a147819 */ /* 0x000fe4000001020b */
[-C--:B------:R-:W-:Y:S02]  /*04e0*/  LEA.HI.X R9, R235, R3.reuse, R22, 0x2, P3 ;  /* 0x00000003eb097211 */ /* 0x080fe400018f1416 */
[----:B------:R-:W-:Y:S02]  /*04f0*/  SHF.L.U64.HI R238, R6, 0xa, R13 ;  /* 0x0000000a06ee7819 */ /* 0x000fe4000001020d */
[CC--:B------:R-:W-:Y:S01]  /*0500*/  LEA R10, P4, R236.reuse, R2.reuse, 0x2 ;  /* 0x00000002ec0a7211 */ /* 0x0c0fe200078810ff */
[----:B------:R-:W3:Y:S01]  /*0510*/  @P0 LDG.E.128 R24, [R8.64+0x40] ;  /* 0x0000400808180981 */ /* 0x000ee2000c1e1d00 */
[----:B------:R-:W-:Y:S02]  /*0520*/  LEA R12, P3, R239, R2, 0x2 ;  /* 0x00000002ef0c7211 */ /* 0x000fe400078610ff */
[----:B------:R-:W-:-:S02]  /*0530*/  LEA.HI.X R11, R236, R3, R20, 0x2, P4 ;  /* 0x00000003ec0b7211 */ /* 0x000fc400020f1414 */
[----:B------:R-:W-:-:S03]  /*0540*/  LEA.HI.X R13, R239, R3, R238, 0x2, P3 ;  /* 0x00000003ef0d7211 */ /* 0x000fc600018f14ee */
[----:B------:R-:W4:Y:S04]  /*0550*/  @P1 LDG.E.128 R28, [R10.64+0x80] ;  /* 0x000080080a1c1981 */ /* 0x000f28000c1e1d00 */
[----:B------:R-:W5:Y:S01]  /*0560*/  @P2 LDG.E.128 R32, [R12.64+0xc0] ;  /* 0x0000c0080c202981 */ /* 0x000f62000c1e1d00 */
[----:B------:R-:W-:Y:S02]  /*0570*/  LOP3.LUT R168, R168, 0xc, RZ, 0xc0, !PT ;  /* 0x0000000ca8a87812 */ /* 0x000fe400078ec0ff */
[----:B------:R-:W-:Y:S02]  /*0580*/  IADD3 R21, R21, -R14, RZ ;  /* 0x8000000e15157210 */ /* 0x000fe40007ffe0ff */
[----:B------:R-:W-:-:S04]  /*0590*/  LOP3.LUT R14, R168, 0x1, RZ, 0xfc, !PT ;  /* 0x00000001a80e7812 */ /* 0x000fc800078efcff */
[C---:B------:R-:W-:Y:S02]  /*05a0*/  ISETP.GT.U32.AND P3, PT, R15.reuse, R14, PT ;  /* 0x0000000e0f00720c */ /* 0x040fe40003f64070 */
[----:B------:R-:W-:Y:S01]  /*05b0*/  ISETP.GT.U32.AND P5, PT, R15, R168, PT ;  /* 0x000000a80f00720c */ /* 0x000fe20003fa4070 */
[----:B------:R-:W-:Y:S01]  /*05c0*/  STL [R1], R22 ;  /* 0x0000001601007387 */ /* 0x000fe20000100800 */
[----:B------:R-:W-:-:S03]  /*05d0*/  SHF.R.S32.HI R4, RZ, 0x1f, R212 ;  /* 0x0000001fff047819 */ /* 0x000fc600000114d4 */
[----:B------:R0:W-:Y:S02]  /*05e0*/  STL [R1+0x4], R20 ;  /* 0x0000041401007387 */ /* 0x0001e40000100800 */
[----:B0-----:R-:W-:Y:S01]  /*05f0*/  SHF.R.U32.HI R20, RZ, 0x5, R0 ;  /* 0x00000005ff147819 */ /* 0x001fe20000011600 */
[----:B--2---:R-:W-:-:S05]  /*0600*/  FADD R17, RZ, -R17 ;  /* 0x80000011ff117221 */ /* 0x004fca0000000000 */
[----:B------:R-:W-:Y:S01]  /*0610*/  FSEL R57, R17, RZ, P3 ;  /* 0x000000ff11397208 */ /* 0x000fe20001800000 */
[----:B------:R-:W-:Y:S01]  /*0620*/  FADD R56, RZ, -R16 ;  /* 0x80000010ff387221 */ /* 0x000fe20000000000 */
[----:B------:R-:W-:Y:S01]  /*0630*/  FADD R58, RZ, -R18 ;  /* 0x80000012ff3a7221 */ /* 0x000fe20000000000 */
[C---:B------:R-:W-:Y:S02]  /*0640*/  LOP3.LUT R16, R168.reuse, 0x2, RZ, 0xfc, !PT ;  /* 0x00000002a8107812 */ /* 0x040fe400078efcff */
[----:B------:R-:W-:Y:S01]  /*0650*/  LOP3.LUT R18, R168, 0x3, RZ, 0xfc, !PT ;  /* 0x00000003a8127812 */ /* 0x000fe200078efcff */
[----:B------:R-:W-:Y:S01]  /*0660*/  FADD R19, RZ, -R19 ;  /* 0x80000013ff137221 */ /* 0x000fe20000000000 */
[----:B------:R-:W-:Y:S02]  /*0670*/  FSEL R56, R56, RZ, P5 ;  /* 0x000000ff38387208 */ /* 0x000fe40002800000 */
[----:B------:R-:W-:-:S04]  /*0680*/  ISETP.GT.U32.AND P4, PT, R15, R16, PT ;  /* 0x000000100f00720c */ /* 0x000fc80003f84070 */
[----:B------:R-:W-:Y:S01]  /*0690*/  FSEL R58, R58, RZ, P4 ;  /* 0x000000ff3a3a7208 */ /* 0x000fe20002000000 */
[----:B---3--:R-:W-:Y:S01]  /*06a0*/  FADD R25, RZ, -R25 ;  /* 0x80000019ff197221 */ /* 0x008fe20000000000 */
[----:B----4-:R-:W-:Y:S01]  /*06b0*/  FADD R29, RZ, -R29 ;  /* 0x8000001dff1d7221 */ /* 0x010fe20000000000 */
[----:B-----5:R-:W-:-:S03]  /*06c0*/  FADD R33, RZ, -R33 ;  /* 0x80000021ff217221 */ /* 0x020fc60000000000 */
[----:B------:R-:W-:Y:S02]  /*06d0*/  FSEL R53, R25, RZ, P3 ;  /* 0x000000ff19357208 */ /* 0x000fe40001800000 */
[----:B------:R-:W-:Y:S02]  /*06e0*/  FSEL R49, R29, RZ, P3 ;  /* 0x000000ff1d317208 */ /* 0x000fe40001800000 */
[----:B------:R-:W-:Y:S02]  /*06f0*/  FSEL R61, R33, RZ, P3 ;  /* 0x000000ff213d7208 */ /* 0x000fe40001800000 */
[----:B------:R-:W-:Y:S01]  /*0700*/  ISETP.GE.AND P3, PT, R21, 0x3, PT ;  /* 0x000000031500780c */ /* 0x000fe20003f66270 */
[----:B------:R-:W-:Y:S01]  /*0710*/  FADD R24, RZ, -R24 ;  /* 0x80000018ff187221 */ /* 0x000fe20000000000 */
        /* <DEDUP_REMOVED lines=8> */
[----:B------:R-:W-:-:S02]  /*07a0*/  FSEL R52, R24, RZ, P5 ;  /* 0x000000ff18347208 */ /* 0x000fc40002800000 */
[----:B------:R-:W-:Y:S02]  /*07b0*/  FSEL R48, R28, RZ, P5 ;  /* 0x000000ff1c307208 */ /* 0x000fe40002800000 */
[----:B------:R-:W-:Y:S02]  /*07c0*/  FSEL R60, R32, RZ, P5 ;  /* 0x000000ff203c7208 */ /* 0x000fe40002800000 */
[----:B------:R-:W-:Y:S02]  /*07d0*/  ISETP.GT.U32.AND P5, PT, R15, R18, PT ;  /* 0x000000120f00720c */ /* 0x000fe40003fa4070 */
[----:B------:R-:W-:Y:S02]  /*07e0*/  FSEL R54, R26, RZ, P4 ;  /* 0x000000ff1a367208 */ /* 0x000fe40002000000 */
[----:B------:R-:W-:Y:S02]  /*07f0*/  FSEL R59, R19, RZ, P5 ;  /* 0x000000ff133b7208 */ /* 0x000fe40002800000 */
[----:B------:R-:W-:-:S02]  /*0800*/  FSEL R55, R27, RZ, P5 ;  /* 0x000000ff1b377208 */ /* 0x000fc40002800000 */
[----:B------:R-:W-:Y:S02]  /*0810*/  FSEL R50, R30, RZ, P4 ;  /* 0x000000ff1e327208 */ /* 0x000fe40002000000 */
[----:B------:R-:W-:Y:S02]  /*0820*/  FSEL R51, R31, RZ, P5 ;  /* 0x000000ff1f337208 */ /* 0x000fe40002800000 */
[----:B------:R-:W-:Y:S02]  /*0830*/  FSEL R62, R34, RZ, P4 ;  /* 0x000000ff223e7208 */ /* 0x000fe40002000000 */
[----:B------:R-:W-:Y:S01]  /*0840*/  FSEL R63, R35, RZ, P5 ;  /* 0x000000ff233f7208 */ /* 0x000fe20002800000 */
[----:B------:R-:W-:Y:S05]  /*0850*/  @!P3 BRA `(.L_x_0) ;  /* 0x000014800000b947 */ /* 0x000fea0003800000 */
[C---:B------:R-:W-:Y:S01]  /*0860*/  SHF.L.U64.HI R5, R212.reuse, 0x2, R4 ;  /* 0x00000002d4057819 */ /* 0x040fe20000010204 */
[----:B------:R-:W-:Y:S01]  /*0870*/  UMOV UR4, 0x2 ;  /* 0x0000000200047882 */ /* 0x000fe20000000000 */
[----:B------:R-:W-:Y:S02]  /*0880*/  SHF.L.U32 R4, R212, 0x2, RZ ;  /* 0x00000002d4047819 */ /* 0x000fe400000006ff */
[----:B------:R-:W-:-:S02]  /*0890*/  SHF.L.U32 R7, R7, 0x10, RZ ;  /* 0x0000001007077819 */ /* 0x000fc400000006ff */
[----:B------:R-:W-:Y:S02]  /*08a0*/  LOP3.LUT R17, R0, 0x1, RZ, 0xc0, !PT ;  /* 0x0000000100117812 */ /* 0x000fe400078ec0ff */
[----:B------:R-:W-:Y:S01]  /*08b0*/  LOP3.LUT R22, R20, 0x1, RZ, 0xc0, !PT ;  /* 0x0000000114167812 */ /* 0x000fe200078ec0ff */
[----:B------:R-:W-:Y:S01]  /*08c0*/  IMAD.WIDE R4, R7, 0x4, R4 ;  /* 0x0000000407047825 */ /* 0x000fe200078e0204 */
[----:B------:R-:W-:Y:S02]  /*08d0*/  LOP3.LUT R7, R0, 0x3, RZ, 0xc0, !PT ;  /* 0x0000000300077812 */ /* 0x000fe400078ec0ff */
[----:B------:R-:W-:Y:S02]  /*08e0*/  ISETP.NE.U32.AND P4, PT, R17, 0x1, PT ;  /* 0x000000011100780c */ /* 0x000fe40003f85070 */
[----:B------:R-:W-:Y:S01]  /*08f0*/  LEA R44, P3, R15, R4, 0x2 ;  /* 0x000000040f2c7211 */ /* 0x000fe200078610ff */
[----:B------:R-:W-:Y:S01]  /*0900*/  IMAD.WIDE.U32 R6, R7, 0x10, R4 ;  /* 0x0000001007067825 */ /* 0x000fe200078e0004 */
[----:B------:R-:W-:-:S02]  /*0910*/  SHF.L.U32 R17, R168, 0x3, RZ ;  /* 0x00000003a8117819 */ /* 0x000fc400000006ff */
[----:B------:R-:W-:Y:S02]  /*0920*/  LEA.HI.X R45, R15, R5, RZ, 0x2, P3 ;  /* 0x000000050f2d7211 */ /* 0x000fe400018f14ff */
[----:B------:R-:W-:Y:S02]  /*0930*/  IADD3 R42, P5, R6, c[0x0][0x160], RZ ;  /* 0x00005800062a7a10 */ /* 0x000fe40007fbe0ff */
[----:B------:R-:W-:Y:S02]  /*0940*/  SHF.L.U32 R19, R14, 0x3, RZ ;  /* 0x000000030e137819 */ /* 0x000fe400000006ff */
[----:B------:R-:W-:Y:S02]  /*0950*/  IADD3.X R43, R7, c[0x0][0x164], RZ, P5, !PT ;  /* 0x00005900072b7a10 */ /* 0x000fe40002ffe4ff */
[----:B------:R-:W-:Y:S02]  /*0960*/  IADD3 R44, P5, R44, c[0x0][0x160], RZ ;  /* 0x000058002c2c7a10 */ /* 0x000fe40007fbe0ff */
[----:B------:R-:W-:-:S02]  /*0970*/  SHF.L.U32 R5, R16, 0x3, RZ ;  /* 0x0000000310057819 */ /* 0x000fc400000006ff */
[----:B------:R-:W-:Y:S02]  /*0980*/  IADD3.X R45, R45, c[0x0][0x164], RZ, P5, !PT ;  /* 0x000059002d2d7a10 */ /* 0x000fe40002ffe4ff */
[----:B------:R-:W-:Y:S02]  /*0990*/  IADD3 R40, P5, R44, 0x2000, RZ ;  /* 0x000020002c287810 */ /* 0x000fe40007fbe0ff */
[----:B------:R-:W-:Y:S02]  /*09a0*/  SHF.L.U32 R7, R18, 0x3, RZ ;  /* 0x0000000312077819 */ /* 0x000fe400000006ff */
[----:B------:R-:W-:Y:S02]  /*09b0*/  IADD3.X R41, RZ, R45, RZ, P5, !PT ;  /* 0x0000002dff297210 */ /* 0x000fe40002ffe4ff */
[----:B------:R-:W-:Y:S02]  /*09c0*/  IADD3 R38, P5, R42, 0x2000, RZ ;  /* 0x000020002a267810 */ /* 0x000fe40007fbe0ff */
[----:B------:R-:W-:-:S02]  /*09d0*/  LEA R17, R22, R17, 0x2 ;  /* 0x0000001116117211 */ /* 0x000fc400078e10ff */
[C---:B------:R-:W-:Y:S02]  /*09e0*/  LEA R19, R22.reuse, R19, 0x2 ;  /* 0x0000001316137211 */ /* 0x040fe400078e10ff */
[----:B------:R-:W-:Y:S02]  /*09f0*/  LEA R20, R22, R5, 0x2 ;  /* 0x0000000516147211 */ /* 0x000fe400078e10ff */
[C---:B------:R-:W-:Y:S02]  /*0a00*/  ISETP.GE.AND P3, PT, R0.reuse, 0x20, PT ;  /* 0x000000200000780c */ /* 0x040fe40003f66270 */
[----:B------:R-:W-:Y:S02]  /*0a10*/  ISETP.LT.AND P4, PT, R0, 0x20, P4 ;  /* 0x000000200000780c */ /* 0x000fe40002781270 */
[----:B------:R-:W-:Y:S02]  /*0a20*/  LEA R22, R22, R7, 0x2 ;  /* 0x0000000716167211 */ /* 0x000fe400078e10ff */
[----:B------:R-:W-:-:S02]  /*0a30*/  IMNMX R46, R21, 0x10, PT ;  /* 0x00000010152e7817 */ /* 0x000fc40003800200 */
[----:B------:R-:W-:-:S02]  /*0a40*/  IADD3.X R39, RZ, R43, RZ, P5, !PT ;  /* 0x0000002bff277210 */ /* 0x000fc40002ffe4ff */
.L_x_1:
[----:B------:R-:W-:Y:S02]  /*0a50*/  MOV R24, R40 ;  /* 0x0000002800187202 */ /* 0x000fe40000000f00 */
[----:B------:R-:W-:-:S05]  /*0a60*/  MOV R25, R41 ;  /* 0x0000002900197202 */ /* 0x000fca0000000f00 */
[----:B------:R-:W2:Y:S01]  /*0a70*/  LDG.E R23, [R24.64] ;  /* 0x0000000818177981 */ /* 0x000ea2000c1e1900 */
[----:B------:R-:W-:Y:S02]  /*0a80*/  MOV R4, R38 ;  /* 0x0000002600047202 */ /* 0x000fe40000000f00 */
[----:B------:R-:W-:-:S06]  /*0a90*/  MOV R5, R39 ;  /* 0x0000002700057202 */ /* 0x000fcc0000000f00 */
[----:B------:R-:W3:Y:S01]  /*0aa0*/  LDG.E.128 R4, [R4.64] ;  /* 0x0000000804047981 */ /* 0x000ee2000c1e1d00 */
[----:B------:R-:W-:-:S03]  /*0ab0*/  LOP3.LUT R47, R0, 0x1f, RZ, 0xc0, !PT ;  /* 0x0000001f002f7812 */ /* 0x000fc600078ec0ff */
[----:B------:R-:W-:Y:S06]  /*0ac0*/  BAR.SYNC 0x0 ;  /* 0x0000000000007b1d */ /* 0x000fec0000000000 */
[----:B------:R-:W-:Y:S02]  /*0ad0*/  ISETP.GE.U32.AND P5, PT, R47, 0x4, PT ;  /* 0x000000042f00780c */ /* 0x000fe40003fa6070 */
[----:B------:R-:W-:Y:S01]  /*0ae0*/  ISETP.NE.AND P6, PT, R15, UR4, PT ;  /* 0x000000040f007c0c */ /* 0x000fe2000bfc5270 */
[----:B------:R-:W-:Y:S01]  /*0af0*/  UIADD3 UR4, UR4, 0x1, URZ ;  /* 0x0000000104047890 */ /* 0x000fe2000fffe03f */
[----:B--2---:R-:W-:-:S04]  /*0b00*/  FADD R23, RZ, -R23 ;  /* 0x80000017ff177221 */ /* 0x004fc80000000000 */
[C---:B------:R-:W-:Y:S01]  /*0b10*/  FMUL R26, R23.reuse, R56 ;  /* 0x00000038171a7220 */ /* 0x040fe20000400000 */
[C---:B------:R-:W-:Y:S01]  /*0b20*/  FMUL R27, R23.reuse, R57 ;  /* 0x00000039171b7220 */ /* 0x040fe20000400000 */
[C---:B------:R-:W-:Y:S01]  /*0b30*/  FMUL R28, R23.reuse, R58 ;  /* 0x0000003a171c7220 */ /* 0x040fe20000400000 */
[----:B------:R-:W-:-:S03]  /*0b40*/  FMUL R24, R23, R59 ;  /* 0x0000003b17187220 */ /* 0x000fc60000400000 */
[----:B------:R-:W0:Y:S04]  /*0b50*/  SHFL.BFLY PT, R26, R26, 0x10, 0x1f ;  /* 0x0e001f001a1a7f89 */ /* 0x000e2800000e0000 */
[----:B------:R-:W1:Y:S04]  /*0b60*/  SHFL.BFLY PT, R30, R27, 0x10, 0x1f ;  /* 0x0e001f001b1e7f89 */ /* 0x000e6800000e0000 */
[----:B------:R-:W2:Y:S04]  /*0b70*/  SHFL.BFLY PT, R31, R28, 0x10, 0x1f ;  /* 0x0e001f001c1f7f89 */ /* 0x000ea800000e0000 */
[----:B------:R-:W4:Y:S01]  /*0b80*/  SHFL.BFLY PT, R24, R24, 0x10, 0x1f ;  /* 0x0e001f0018187f89 */ /* 0x000f2200000e0000 */
[C---:B0-----:R-:W-:Y:S01]  /*0b90*/  FFMA R25, R23.reuse, R56, R26 ;  /* 0x0000003817197223 */ /* 0x041fe2000000001a */
[----:B-1----:R-:W-:-:S04]  /*0ba0*/  FFMA R29, R23, R57, R30 ;  /* 0x00000039171d7223 */ /* 0x002fc8000000001e */
[----:B------:R-:W0:Y:S01]  /*0bb0*/  SHFL.BFLY PT, R30, R25, 0x8, 0x1f ;  /* 0x0d001f00191e7f89 */ /* 0x000e2200000e0000 */
[----:B--2---:R-:W-:-:S03]  /*0bc0*/  FFMA R31, R23, R58, R31 ;  /* 0x0000003a171f7223 */ /* 0x004fc6000000001f */
[----:B------:R-:W1:Y:S01]  /*0bd0*/  SHFL.BFLY PT, R32, R29, 0x8, 0x1f ;  /* 0x0d001f001d207f89 */ /* 0x000e6200000e0000 */
[----:B----4-:R-:W-:-:S03]  /*0be0*/  FFMA R35, R23, R59, R24 ;  /* 0x0000003b17237223 */ /* 0x010fc60000000018 */
[----:B------:R-:W2:Y:S04]  /*0bf0*/  SHFL.BFLY PT, R34, R31, 0x8, 0x1f ;  /* 0x0d001f001f227f89 */ /* 0x000ea800000e0000 */
[----:B------:R-:W4:Y:S01]  /*0c00*/  SHFL.BFLY PT, R26, R35, 0x8, 0x1f ;  /* 0x0d001f00231a7f89 */ /* 0x000f2200000e0000 */
[----:B0-----:R-:W-:Y:S01]  /*0c10*/  FADD R30, R25, R30 ;  /* 0x0000001e191e7221 */ /* 0x001fe20000000000 */
[----:B-1----:R-:W-:-:S04]  /*0c20*/  FADD R32, R29, R32 ;  /* 0x000000201d207221 */ /* 0x002fc80000000000 */
[----:B------:R-:W0:Y:S01]  /*0c30*/  SHFL.BFLY PT, R23, R30, 0x4, 0x1f ;  /* 0x0c801f001e177f89 */ /* 0x000e2200000e0000 */
[----:B--2---:R-:W-:-:S03]  /*0c40*/  FADD R34, R31, R34 ;  /* 0x000000221f227221 */ /* 0x004fc60000000000 */
[----:B------:R-:W1:Y:S01]  /*0c50*/  SHFL.BFLY PT, R27, R32, 0x4, 0x1f ;  /* 0x0c801f00201b7f89 */ /* 0x000e6200000e0000 */
[----:B----4-:R-:W-:-:S03]  /*0c60*/  FADD R26, R35, R26 ;  /* 0x0000001a231a7221 */ /* 0x010fc60000000000 */
[----:B------:R-:W2:Y:S04]  /*0c70*/  SHFL.BFLY PT, R33, R34, 0x4, 0x1f ;  /* 0x0c801f0022217f89 */ /* 0x000ea800000e0000 */
[----:B------:R-:W4:Y:S01]  /*0c80*/  SHFL.BFLY PT, R25, R26, 0x4, 0x1f ;  /* 0x0c801f001a197f89 */ /* 0x000f2200000e0000 */
[----:B0-----:R-:W-:Y:S01]  /*0c90*/  FADD R24, R30, R23 ;  /* 0x000000171e187221 */ /* 0x001fe20000000000 */
[----:B-1----:R-:W-:-:S04]  /*0ca0*/  FADD R28, R32, R27 ;  /* 0x0000001b201c7221 */ /* 0x002fc80000000000 */
[----:B------:R-:W-:Y:S01]  /*0cb0*/  @!P5 STS [R17], R24 ;  /* 0x000000181100d388 */ /* 0x000fe20000000800 */
[----:B--2---:R-:W-:-:S03]  /*0cc0*/  FADD R33, R34, R33 ;  /* 0x0000002122217221 */ /* 0x004fc60000000000 */
[----:B------:R3:W-:Y:S01]  /*0cd0*/  @!P5 STS [R19], R28 ;  /* 0x0000001c1300d388 */ /* 0x0007e20000000800 */
[----:B----4-:R-:W-:-:S03]  /*0ce0*/  FADD R29, R26, R25 ;  /* 0x000000191a1d7221 */ /* 0x010fc60000000000 */
[----:B------:R-:W-:Y:S04]  /*0cf0*/  @!P5 STS [R20], R33 ;  /* 0x000000211400d388 */ /* 0x000fe80000000800 */
[----:B------:R-:W-:Y:S01]  /*0d00*/  @!P5 STS [R22], R29 ;  /* 0x0000001d1600d388 */ /* 0x000fe20000000800 */
[----:B---3--:R-:W-:Y:S01]  /*0d10*/  FADD R28, RZ, -R7 ;  /* 0x80000007ff1c7221 */ /* 0x008fe20000000000 */
[----:B------:R-:W-:Y:S02]  /*0d20*/  FADD R7, RZ, -R6 ;  /* 0x80000006ff077221 */ /* 0x000fe40000000000 */
[----:B------:R-:W-:Y:S06]  /*0d30*/  BAR.SYNC 0x0 ;  /* 0x0000000000007b1d */ /* 0x000fec0000000000 */
[----:B------:R-:W0:Y:S01]  /*0d40*/  @!P3 LDS R36, [R0.X4] ;  /* 0x000000000024b984 */ /* 0x000e220000004800 */
[----:B------:R-:W-:Y:S01]  /*0d50*/  FADD R6, RZ, -R5 ;  /* 0x80000005ff067221 */ /* 0x000fe20000000000 */
[----:B------:R-:W-:-:S02]  /*0d60*/  FADD R5, RZ, -R4 ;  /* 0x80000004ff057221 */ /* 0x000fc40000000000 */
[----:B0-----:R-:W0:Y:S02]  /*0d70*/  SHFL.BFLY PT, R23, R36, 0x1, 0x1f ;  /* 0x0c201f0024177f89 */ /* 0x001e2400000e0000 */
[----:B0-----:R-:W-:-:S05]  /*0d80*/  FADD R23, R36, R23 ;  /* 0x0000001724177221 */ /* 0x001fca0000000000 */
[----:B------:R-:W-:Y:S04]  /*0d90*/  @P4 STS [R0.X4], R23 ;  /* 0x0000001700004388 */ /* 0x000fe80000004800 */
[----:B------:R-:W-:Y:S06]  /*0da0*/  BAR.SYNC 0x0 ;  /* 0x0000000000007b1d */ /* 0x000fec0000000000 */
[----:B------:R-:W0:Y:S04]  /*0db0*/  LDS R25, [R14.X8] ;  /* 0x000000000e197984 */ /* 0x000e280000008800 */
[----:B------:R-:W1:Y:S04]  /*0dc0*/  LDS R26, [R16.X8] ;  /* 0x00000000101a7984 */ /* 0x000e680000008800 */
[----:B------:R-:W2:Y:S04]  /*0dd0*/  LDS R27, [R18.X8] ;  /* 0x00000000121b7984 */ /* 0x000ea80000008800 */
[----:B------:R-:W3:Y:S01]  /*0de0*/  LDS R24, [R168.X8] ;  /* 0x00000000a8187984 */ /* 0x000ee20000008800 */
[----:B0-----:R-:W-:Y:S01]  /*0df0*/  @!P6 FADD R57, R25, R6 ;  /* 0x000000061939e221 */ /* 0x001fe20000000000 */
[----:B-1----:R-:W-:Y:S01]  /*0e00*/  @!P6 FADD R58, R26, R7 ;  /* 0x000000071a3ae221 */ /* 0x002fe20000000000 */
[----:B--2---:R-:W-:Y:S01]  /*0e10*/  @!P6 FADD R59, R27, R28 ;  /* 0x0000001c1b3be221 */ /* 0x004fe20000000000 */
[----:B---3--:R-:W-:Y:S01]  /*0e20*/  @!P6 FADD R56, R24, R5 ;  /* 0x000000051838e221 */ /* 0x008fe20000000000 */
[----:B------:R-:W-:-:S04]  /*0e30*/  IADD3 R40, P6, R40, 0x1000, RZ ;  /* 0x0000100028287810 */ /* 0x000fc80007fde0ff */
[----:B------:R-:W-:Y:S02]  /*0e40*/  IADD3.X R41, RZ, R41, RZ, P6, !PT ;  /* 0x00000029ff297210 */ /* 0x000fe400037fe4ff */
[----:B------:R-:W-:-:S04]  /*0e50*/  IADD3 R38, P6, R38, 0x1000, RZ ;  /* 0x0000100026267810 */ /* 0x000fc80007fde0ff */
[----:B------:R-:W-:Y:S02]  /*0e60*/  IADD3.X R39, RZ, R39, RZ, P6, !PT ;  /* 0x00000027ff277210 */ /* 0x000fe400037fe4ff */
[----:B------:R-:W-:-:S13]  /*0e70*/  ISETP.LE.AND P6, PT, R46, UR4, PT ;  /* 0x000000042e007c0c */ /* 0x000fda000bfc3270 */
[----:B------:R-:W-:Y:S05]  /*0e80*/  @!P6 BRA `(.L_x_1) ;  /* 0xfffffbc00000e947 */ /* 0x000fea000383ffff */
[----:B------:R-:W-:-:S13]  /*0e90*/  ISETP.GE.AND P6, PT, R21, 0x13, PT ;  /* 0x000000131500780c */ /* 0x000fda0003fc6270 */
[----:B------:R-:W-:Y:S05]  /*0ea0*/  @!P6 BRA `(.L_x_0) ;  /* 0x00000e300000e947 */ /* 0x000fea0003800000 */
[----:B------:R-:W-:Y:S01]  /*0eb0*/  IADD3 R40, P6, R44, 0x12040, RZ ;  /* 0x000120402c287810 */ /* 0x000fe20007fde0ff */
[----:B------:R-:W-:Y:S01]  /*0ec0*/  UMOV UR4, URZ ;  /* 0x0000003f00047c82 */ /* 0x000fe20008000000 */
[----:B------:R-:W-:Y:S02]  /*0ed0*/  IMNMX R46, R21, 0x20, PT ;  /* 0x00000020152e7817 */ /* 0x000fe40003800200 */
[----:B------:R-:W-:Y:S02]  /*0ee0*/  IADD3.X R41, RZ, R45, RZ, P6, !PT ;  /* 0x0000002dff297210 */ /* 0x000fe400037fe4ff */
[----:B------:R-:W-:Y:S02]  /*0ef0*/  IADD3 R38, P6, R42, 0x12040, RZ ;  /* 0x000120402a267810 */ /* 0x000fe40007fde0ff */
[----:B------:R-:W-:Y:S02]  /*0f00*/  IADD3 R47, R15, -0x2, RZ ;  /* 0xfffffffe0f2f7810 */ /* 0x000fe40007ffe0ff */
[----:B------:R-:W-:-:S02]  /*0f10*/  IADD3.X R39, RZ, R43, RZ, P6, !PT ;  /* 0x0000002bff277210 */ /* 0x000fc400037fe4ff */
.L_x_2:
[----:B------:R-:W-:Y:S02]  /*0f20*/  MOV R24, R40 ;  /* 0x0000002800187202 */ /* 0x000fe40000000f00 */
[----:B------:R-:W-:-:S05]  /*0f30*/  MOV R25, R41 ;  /* 0x0000002900197202 */ /* 0x000fca0000000f00 */
[----:B------:R-:W2:Y:S01]  /*0f40*/  LDG.E R23, [R24.64] ;  /* 0x0000000818177981 */ /* 0x000ea2000c1e1900 */
[----:B------:R-:W-:Y:S02]  /*0f50*/  MOV R4, R38 ;  /* 0x0000002600047202 */ /* 0x000fe40000000f00 */
[----:B------:R-:W-:-:S06]  /*0f60*/  MOV R5, R39 ;  /* 0x0000002700057202 */ /* 0x000fcc0000000f00 */
[----:B------:R-:W3:Y:S04]  /*0f70*/  LDG.E.128 R4, [R4.64] ;  /* 0x0000000804047981 */ /* 0x000ee8000c1e1d00 */
[----:B------:R-:W-:Y:S06]  /*0f80*/  BAR.SYNC 0x0 ;  /* 0x0000000000007b1d */ /* 0x000fec0000000000 */
[----:B------:R-:W-:Y:S01]  /*0f90*/  ISETP.NE.AND P6, PT, R47, UR4, PT ;  /* 0x000000042f007c0c */ /* 0x000fe2000bfc5270 */
[----:B------:R-:W-:-:S02]  /*0fa0*/  UIADD3 UR6, UR4, 0x13, URZ ;  /* 0x0000001304067890 */ /* 0x000fc4000fffe03f */
[----:B------:R-:W-:-:S07]  /*0fb0*/  UIADD3 UR5, UR4, 0x1, URZ ;  /* 0x0000000104057890 */ /* 0x000fce000fffe03f */
[----:B------:R-:W-:Y:S01]  /*0fc0*/  UMOV UR4, UR5 ;  /* 0x0000000500047c82 */ /* 0x000fe20008000000 */
        /* <DEDUP_REMOVED lines=63> */
[----:B------:R-:W-:-:S04]  /*13c0*/  IADD3 R38, P6, R42, 0x22080, RZ ;  /* 0x000220802a267810 */ /* 0x000fc80007fde0ff */
[----:B------:R-:W-:-:S02]  /*13d0*/  IADD3.X R39, RZ, R43, RZ, P6, !PT ;  /* 0x0000002bff277210 */ /* 0x000fc400037fe4ff */
.L_x_3:
        /* <DEDUP_REMOVED lines=76> */
.L_x_4:
        /* <DEDUP_REMOVED lines=68> */
.L_x_0:
[----:B------:R-:W-:Y:S01]  /*1ce0*/  IADD3 R237, P3, R168, R237, RZ ;  /* 0x000000eda8ed7210 */ /* 0x000fe20007f7e0ff */
[----:B------:R-:W-:Y:S01]  /*1cf0*/  CS2R R20, SRZ ;  /* 0x0000000000147805 */ /* 0x000fe2000001ff00 */
[----:B------:R-:W-:Y:S01]  /*1d00*/  ISETP.NE.AND P6, PT, R37, RZ, PT ;  /* 0x000000ff2500720c */ /* 0x000fe20003fc5270 */
[----:B------:R-:W-:Y:S01]  /*1d10*/  CS2R R22, SRZ ;  /* 0x0000000000167805 */ /* 0x000fe2000001ff00 */
[----:B------:R-:W-:Y:S01]  /*1d20*/  IADD3.X R4, RZ, R238, RZ, P3, !PT ;  /* 0x000000eeff047210 */ /* 0x000fe20001ffe4ff */
[----:B------:R-:W-:Y:S06]  /*1d30*/  BAR.SYNC 0x0 ;  /* 0x0000000000007b1d */ /* 0x000fec0000000000 */
[C---:B------:R-:W-:Y:S01]  /*1d40*/  LEA R2, P3, R237.reuse, R2, 0x2 ;  /* 0x00000002ed027211 */ /* 0x040fe200078610ff */
[----:B------:R-:W-:Y:S01]  /*1d50*/  CS2R R24, SRZ ;  /* 0x0000000000187805 */ /* 0x000fe2000001ff00 */
        /* <DEDUP_REMOVED lines=9> */
[----:B------:R-:W-:Y:S01]  /*1df0*/  LEA.HI.X R3, R237, R3, R4, 0x2, P3 ;  /* 0x00000003ed037211 */ /* 0x000fe200018f1404 */
[----:B------:R-:W2:Y:S04]  /*1e00*/  @P0 LDG.E.128 R20, [R8.64] ;  /* 0x0000000808140981 */ /* 0x000ea8000c1e1d00 */
[----:B------:R-:W3:Y:S04]  /*1e10*/  @P1 LDG.E.128 R24, [R10.64] ;  /* 0x000000080a181981 */ /* 0x000ee8000c1e1d00 */
[----:B------:R-:W4:Y:S04]  /*1e20*/  @P1 LDG.E.128 R28, [R10.64+0x40] ;  /* 0x000040080a1c1981 */ /* 0x000f28000c1e1d00 */
[----:B------:R-:W5:Y:S04]  /*1e30*/  @P2 LDG.E.128 R32, [R12.64] ;  /* 0x000000080c202981 */ /* 0x000f68000c1e1d00 */
[----:B------:R0:W5:Y:S04]  /*1e40*/  @P2 LDG.E.128 R36, [R2.64+0x40] ;  /* 0x0000400802242981 */ /* 0x000168000c1e1d00 */
[----:B------:R0:W5:Y:S01]  /*1e50*/  @P2 LDG.E.128 R40, [R2.64+0x80] ;  /* 0x0000800802282981 */ /* 0x000162000c1e1d00 */
[----:B------:R-:W-:-:S03]  /*1e60*/  SHF.L.U32 R5, R15, 0x6, RZ ;  /* 0x000000060f057819 */ /* 0x000fc600000006ff */
[----:B------:R1:W-:Y:S01]  /*1e70*/  STL [R1+0x8], R4 ;  /* 0x0000080401007387 */ /* 0x0003e20000100800 */
[C---:B------:R-:W-:Y:S02]  /*1e80*/  ISETP.EQ.AND P5, PT, R15.reuse, R16, PT ;  /* 0x000000100f00720c */ /* 0x040fe40003fa2270 */
[C---:B------:R-:W-:Y:S02]  /*1e90*/  ISETP.EQ.AND P3, PT, R15.reuse, R18, PT ;  /* 0x000000120f00720c */ /* 0x040fe40003f62270 */
[----:B-1----:R-:W-:Y:S02]  /*1ea0*/  SHF.L.U32 R4, R168, 0x2, RZ ;  /* 0x00000002a8047819 */ /* 0x002fe400000006ff */
[----:B------:R-:W-:Y:S02]  /*1eb0*/  ISETP.EQ.AND P4, PT, R15, R14, PT ;  /* 0x0000000e0f00720c */ /* 0x000fe40003f82270 */
[----:B------:R-:W-:Y:S02]  /*1ec0*/  LOP3.LUT R16, R5, R4, RZ, 0xfc, !PT ;  /* 0x0000000405107212 */ /* 0x000fe400078efcff */
[----:B------:R-:W-:-:S02]  /*1ed0*/  SEL R5, RZ, 0x3f800000, !P5 ;  /* 0x3f800000ff057807 */ /* 0x000fc40006800000 */
[----:B------:R-:W-:Y:S02]  /*1ee0*/  ISETP.EQ.AND P5, PT, R15, R168, PT ;  /* 0x000000a80f00720c */ /* 0x000fe40003fa2270 */
[----:B------:R-:W-:Y:S02]  /*1ef0*/  SEL R4, RZ, 0x3f800000, !P4 ;  /* 0x3f800000ff047807 */ /* 0x000fe40006000000 */
[----:B0-----:R-:W-:Y:S02]  /*1f00*/  SEL R2, RZ, 0x3f800000, !P3 ;  /* 0x3f800000ff027807 */ /* 0x001fe40005800000 */
[----:B------:R-:W-:Y:S02]  /*1f10*/  SEL R3, RZ, 0x3f800000, !P5 ;  /* 0x3f800000ff037807 */ /* 0x000fe40006800000 */
[C---:B------:R-:W-:Y:S02]  /*1f20*/  SHF.L.U32 R213, R0.reuse, 0x4, RZ ;  /* 0x0000000400d57819 */ /* 0x040fe400000006ff */
[----:B------:R-:W-:Y:S01]  /*1f30*/  SHF.L.U32 R169, R0, 0x1, RZ ;  /* 0x0000000100a97819 */ /* 0x000fe200000006ff */
[C---:B------:R-:W-:Y:S01]  /*1f40*/  FADD R57, R4.reuse, R57 ;  /* 0x0000003904397221 */ /* 0x040fe20000000000 */
[C---:B------:R-:W-:Y:S01]  /*1f50*/  FADD R53, R4.reuse, R53 ;  /* 0x0000003504357221 */ /* 0x040fe20000000000 */
[C---:B------:R-:W-:Y:S01]  /*1f60*/  FADD R49, R4.reuse, R49 ;  /* 0x0000003104317221 */ /* 0x040fe20000000000 */
[----:B------:R-:W-:Y:S01]  /*1f70*/  FADD R61, R4, R61 ;  /* 0x0000003d043d7221 */ /* 0x000fe20000000000 */
        /* <DEDUP_REMOVED lines=12> */
[----:B------:R-:W-:-:S02]  /*2040*/  LOP3.LUT R213, R213, 0x780, RZ, 0xc0, !PT ;  /* 0x00000780d5d57812 */ /* 0x000fc400078ec0ff */
[----:B------:R-:W-:Y:S01]  /*2050*/  LOP3.LUT R169, R169, 0xe, RZ, 0xc0, !PT ;  /* 0x0000000ea9a97812 */ /* 0x000fe200078ec0ff */
[----:B------:R-:W-:Y:S04]  /*2060*/  STS.128 [R16], R56 ;  /* 0x0000003810007388 */ /* 0x000fe80000000c00 */
[----:B------:R-:W-:Y:S04]  /*2070*/  STS.128 [R16+0x800], R52 ;  /* 0x0008003410007388 */ /* 0x000fe80000000c00 */
[----:B------:R-:W-:Y:S04]  /*2080*/  STS.128 [R16+0x1000], R48 ;  /* 0x0010003010007388 */ /* 0x000fe80000000c00 */
[----:B------:R-:W-:Y:S04]  /*2090*/  STS.128 [R16+0xc00], R60 ;  /* 0x000c003c10007388 */ /* 0x000fe80000000c00 */
[----:B------:R-:W0:Y:S02]  /*20a0*/  S2R R66, SR_TID.X ;  /* 0x0000000000427919 */ /* 0x000e240000002100 */
[----:B0-----:R-:W-:-:S02]  /*20b0*/  SHF.R.U32.HI R66, RZ, 0x2, R66 ;  /* 0x00000002ff427819 */ /* 0x001fc40000011642 */
[----:B--2---:R-:W-:Y:S04]  /*20c0*/  STS.128 [R16+0x400], R20 ;  /* 0x0004001410007388 */ /* 0x004fe80000000c00 */
[----:B---3--:R-:W-:Y:S04]  /*20d0*/  STS.128 [R16+0x1400], R24 ;  /* 0x0014001810007388 */ /* 0x008fe80000000c00 */
[----:B----4-:R-:W-:Y:S04]  /*20e0*/  STS.128 [R16+0x1800], R28 ;  /* 0x0018001c10007388 */ /* 0x010fe80000000c00 */
[----:B-----5:R-:W-:Y:S04]  /*20f0*/  STS.128 [R16+0x1c00], R32 ;  /* 0x001c002010007388 */ /* 0x020fe80000000c00 */
[----:B------:R-:W-:Y:S04]  /*2100*/  STS.128 [R16+0x2000], R36 ;  /* 0x0020002410007388 */ /* 0x000fe80000000c00 */
[----:B------:R-:W-:Y:S04]  /*2110*/  STS.128 [R16+0x2400], R40 ;  /* 0x0024002810007388 */ /* 0x000fe80000000c00 */
[----:B------:R-:W-:Y:S06]  /*2120*/  BAR.SYNC 0x0 ;  /* 0x0000000000007b1d */ /* 0x000fec0000000000 */
[----:B------:R-:W-:Y:S04]  /*2130*/  LDS.64 R2, [R169.X4+0x400] ;  /* 0x00040000a9027984 */ /* 0x000fe80000004a00 */
[----:B------:R-:W0:Y:S04]  /*2140*/  LDS.128 R4, [R213+0x800] ;  /* 0x00080000d5047984 */ /* 0x000e280000000c00 */
[----:B------:R-:W1:Y:S04]  /*2150*/  LDS.128 R8, [R213+0x840] ;  /* 0x00084000d5087984 */ /* 0x000e680000000c00 */
[----:B------:R-:W2:Y:S04]  /*2160*/  LDS.64 R28, [R169.X4+0x440] ;  /* 0x00044000a91c7984 */ /* 0x000ea80000004a00 */
[----:B------:R-:W3:Y:S04]  /*2170*/  LDS.64 R30, [R169.X4+0x480] ;  /* 0x00048000a91e7984 */ /* 0x000ee80000004a00 */
[----:B------:R-:W4:Y:S04]  /*2180*/  LDS.64 R32, [R169.X4+0x4c0] ;  /* 0x0004c000a9207984 */ /* 0x000f280000004a00 */
[----:B------:R-:W-:Y:S04]  /*2190*/  LDS.64 R34, [R169.X4+0x500] ;  /* 0x00050000a9227984 */ /* 0x000fe80000004a00 */
[----:B------:R-:W5:Y:S04]  /*21a0*/  LDS.128 R20, [R213+0x810] ;  /* 0x00081000d5147984 */ /* 0x000f680000000c00 */
[----:B------:R-:W5:Y:S04]  /*21b0*/  LDS.128 R16, [R213+0x850] ;  /* 0x00085000d5107984 */ /* 0x000f680000000c00 */
[----:B------:R-:W5:Y:S04]  /*21c0*/  LDS.64 R36, [R169.X4+0x540] ;  /* 0x00054000a9247984 */ /* 0x000f680000004a00 */
[----:B------:R-:W5:Y:S04]  /*21d0*/  LDS.64 R38, [R169.X4+0x580] ;  /* 0x00058000a9267984 */ /* 0x000f680000004a00 */
[----:B------:R-:W5:Y:S01]  /*21e0*/  LDS.64 R40, [R169.X4+0x5c0] ;  /* 0x0005c000a9287984 */ /* 0x000f620000004a00 */
[C---:B0-----:R-:W-:Y:S01]  /*21f0*/  FFMA R0, R4.reuse, R2, RZ ;  /* 0x0000000204007223 */ /* 0x041fe200000000ff */
[----:B------:R-:W-:-:S02]  /*2200*/  FFMA R4, R4, R3, RZ ;  /* 0x0000000304047223 */ /* 0x000fc400000000ff */
[----:B------:R-:W-:Y:S01]  /*2210*/  LDS.64 R42, [R169.X4+0x600] ;  /* 0x00060000a92a7984 */ /* 0x000fe20000004a00 */
[C---:B-1----:R-:W-:Y:S01]  /*2220*/  FFMA R44, R8.reuse, R2, RZ ;  /* 0x00000002082c7223 */ /* 0x042fe200000000ff */
[----:B------:R-:W-:Y:S02]  /*2230*/  FFMA R8, R8, R3, RZ ;  /* 0x0000000308087223 */ /* 0x000fe400000000ff */
[----:B------:R-:W0:Y:S04]  /*2240*/  LDS.128 R12, [R213+0x820] ;  /* 0x00082000d50c7984 */ /* 0x000e280000000c00 */
[----:B------:R-:W1:Y:S01]  /*2250*/  LDS.128 R24, [R213+0x860] ;  /* 0x00086000d5187984 */ /* 0x000e620000000c00 */
[C---:B--2---:R-:W-:Y:S01]  /*2260*/  FFMA R45, R5.reuse, R28, R0 ;  /* 0x0000001c052d7223 */ /* 0x044fe20000000000 */
[----:B------:R-:W-:-:S02]  /*2270*/  FFMA R4, R5, R29, R4 ;  /* 0x0000001d05047223 */ /* 0x000fc40000000004 */
[----:B------:R-:W2:Y:S01]  /*2280*/  LDS.64 R2, [R169.X4+0x640] ;  /* 0x00064000a9027984 */ /* 0x000ea20000004a00 */
[C---:B------:R-:W-:Y:S01]  /*2290*/  FFMA R5, R9.reuse, R28, R44 ;  /* 0x0000001c09057223 */ /* 0x040fe2000000002c */
[----:B------:R-:W-:Y:S02]  /*22a0*/  FFMA R29, R9, R29, R8 ;  /* 0x0000001d091d7223 */ /* 0x000fe40000000008 */
[----:B------:R-:W0:Y:S01]  /*22b0*/  LDS.64 R8, [R169.X4+0x680] ;  /* 0x00068000a9087984 */ /* 0x000e220000004a00 */
[CC--:B---3--:R-:W-:Y:S01]  /*22c0*/  FFMA R0, R6.reuse, R30.reuse, R45 ;  /* 0x0000001e06007223 */ /* 0x0c8fe2000000002d */
[-C--:B------:R-:W-:Y:S02]  /*22d0*/  FFMA R4, R6, R31.reuse, R4 ;  /* 0x0000001f06047223 */ /* 0x080fe40000000004 */
[----:B------:R-:W3:Y:S01]  /*22e0*/  LDS.64 R44, [R169.X4+0x6c0] ;  /* 0x0006c000a92c7984 */ /* 0x000ee20000004a00 */
[C---:B------:R-:W-:Y:S01]  /*22f0*/  FFMA R64, R10.reuse, R30, R5 ;  /* 0x0000001e0a407223 */ /* 0x040fe20000000005 */
[----:B------:R-:W-:Y:S01]  /*2300*/  FFMA R10, R10, R31, R29 ;  /* 0x0000001f0a0a7223 */ /* 0x000fe2000000001d */
[C---:B----4-:R-:W-:Y:S01]  /*2310*/  FFMA R67, R7.reuse, R32, R0 ;  /* 0x0000002007437223 */ /* 0x050fe20000000000 */
[----:B------:R-:W-:Y:S01]  /*2320*/  LDS.64 R46, [R169.X4+0x700] ;  /* 0x00070000a92e7984 */ /* 0x000fe20000004a00 */
[----:B------:R-:W-:-:S03]  /*2330*/  FFMA R0, R7, R33, R4 ;  /* 0x0000002107007223 */ /* 0x000fc60000000004 */
[----:B------:R-:W4:Y:S01]  /*2340*/  LDS.128 R28, [R213+0x830] ;  /* 0x00083000d51c7984 */ /* 0x000f220000000c00 */
[----:B------:R-:W-:-:S03]  /*2350*/  FFMA R69, R11, R32, R64 ;  /* 0x000000200b457223 */ /* 0x000fc60000000040 */
[----:B------:R-:W4:Y:S01]  /*2360*/  LDS.128 R4, [R213+0x870] ;  /* 0x00087000d5047984 */ /* 0x000f220000000c00 */
[----:B------:R-:W-:-:S03]  /*2370*/  FFMA R33, R11, R33, R10 ;  /* 0x000000210b217223 */ /* 0x000fc6000000000a */
[----:B------:R-:W4:Y:S01]  /*2380*/  LDS.64 R64, [R169.X4+0x740] ;  /* 0x00074000a9407984 */ /* 0x000f220000004a00 */
[CC--:B-----5:R-:W-:Y:S01]  /*2390*/  FFMA R32, R20.reuse, R34.reuse, R67 ;  /* 0x0000002214207223 */ /* 0x0e0fe20000000043 */
[-C--:B------:R-:W-:Y:S01]  /*23a0*/  FFMA R0, R20, R35.reuse, R0 ;  /* 0x0000002314007223 */ /* 0x080fe20000000000 */
[C---:B------:R-:W-:Y:S01]  /*23b0*/  FFMA R34, R16.reuse, R34, R69 ;  /* 0x0000002210227223 */ /* 0x040fe20000000045 */
[----:B------:R-:W5:Y:S01]  /*23c0*/  LDS.64 R10, [R169.X4+0x780] ;  /* 0x00078000a90a7984 */ /* 0x000f620000004a00 */
[----:B------:R-:W-:Y:S01]  /*23d0*/  FFMA R16, R16, R35, R33 ;  /* 0x0000002310107223 */ /* 0x000fe20000000021 */
[CC--:B------:R-:W-:Y:S01]  /*23e0*/  FFMA R33, R21.reuse, R36.reuse, R32 ;  /* 0x0000002415217223 */ /* 0x0c0fe20000000020 */
[-C--:B------:R-:W-:Y:S02]  /*23f0*/  FFMA R0, R21, R37.reuse, R0 ;  /* 0x0000002515007223 */ /* 0x080fe40000000000 */
[----:B------:R-:W5:Y:S01]  /*2400*/  LDS.64 R20, [R169.X4+0x7c0] ;  /* 0x0007c000a9147984 */ /* 0x000f620000004a00 */
[C---:B------:R-:W-:Y:S01]  /*2410*/  FFMA R35, R17.reuse, R36, R34 ;  /* 0x0000002411237223 */ /* 0x040fe20000000022 */
[----:B------:R-:W-:Y:S01]  /*2420*/  FFMA R16, R17, R37, R16 ;  /* 0x0000002511107223 */ /* 0x000fe20000000010 */
[CC--:B------:R-:W-:Y:S01]  /*2430*/  FFMA R32, R22.reuse, R38.reuse, R33 ;  /* 0x0000002616207223 */ /* 0x0c0fe20000000021 */
[-C--:B------:R-:W-:Y:S01]  /*2440*/  FFMA R0, R22, R39.reuse, R0 ;  /* 0x0000002716007223 */ /* 0x080fe20000000000 */
[C---:B------:R-:W-:Y:S01]  /*2450*/  FFMA R38, R18.reuse, R38, R35 ;  /* 0x0000002612267223 */ /* 0x040fe20000000023 */
[----:B------:R-:W-:Y:S01]  /*2460*/  FFMA R16, R18, R39, R16 ;  /* 0x0000002712107223 */ /* 0x000fe20000000010 */
[CC--:B------:R-:W-:Y:S01]  /*2470*/  FFMA R17, R23.reuse, R40.reuse, R32 ;  /* 0x0000002817117223 */ /* 0x0c0fe20000000020 */
[-C--:B------:R-:W-:Y:S01]  /*2480*/  FFMA R0, R23, R41.reuse, R0 ;  /* 0x0000002917007223 */ /* 0x080fe20000000000 */
[C---:B------:R-:W-:Y:S01]  /*2490*/  FFMA R23, R19.reuse, R40, R38 ;  /* 0x0000002813177223 */ /* 0x040fe20000000026 */
[----:B------:R-:W-:Y:S01]  /*24a0*/  FFMA R16, R19, R41, R16 ;  /* 0x0000002913107223 */ /* 0x000fe20000000010 */
[CC--:B0-----:R-:W-:Y:S01]  /*24b0*/  FFMA R18, R12.reuse, R42.reuse, R17 ;  /* 0x0000002a0c127223 */ /* 0x0c1fe20000000011 */
[-C--:B------:R-:W-:Y:S01]  /*24c0*/  FFMA R0, R12, R43.reuse, R0 ;  /* 0x0000002b0c007223 */ /* 0x080fe20000000000 */
[C---:B-1----:R-:W-:Y:S01]  /*24d0*/  FFMA R42, R24.reuse, R42, R23 ;  /* 0x0000002a182a7223 */ /* 0x042fe20000000017 */
[----:B------:R-:W-:Y:S01]  /*24e0*/  FFMA R16, R24, R43, R16 ;  /* 0x0000002b18107223 */ /* 0x000fe20000000010 */
[CC--:B--2---:R-:W-:Y:S01]  /*24f0*/  FFMA R17, R13.reuse, R2.reuse, R18 ;  /* 0x000000020d117223 */ /* 0x0c4fe20000000012 */
[-C--:B------:R-:W-:Y:S01]  /*2500*/  FFMA R0, R13, R3.reuse, R0 ;  /* 0x000000030d007223 */ /* 0x080fe20000000000 */
[C---:B------:R-:W-:Y:S01]  /*2510*/  FFMA R13, R25.reuse, R2, R42 ;  /* 0x00000002190d7223 */ /* 0x040fe2000000002a */
[----:B------:R-:W-:Y:S01]  /*2520*/  FFMA R16, R25, R3, R16 ;  /* 0x0000000319107223 */ /* 0x000fe20000000010 */
[CC--:B------:R-:W-:Y:S01]  /*2530*/  FFMA R2, R14.reuse, R8.reuse, R17 ;  /* 0x000000080e027223 */ /* 0x0c0fe20000000011 */
[-C--:B------:R-:W-:Y:S01]  /*2540*/  FFMA R0, R14, R9.reuse, R0 ;  /* 0x000000090e007223 */ /* 0x080fe20000000000 */
[C---:B------:R-:W-:Y:S01]  /*2550*/  FFMA R8, R26.reuse, R8, R13 ;  /* 0x000000081a087223 */ /* 0x040fe2000000000d */
[----:B------:R-:W-:Y:S01]  /*2560*/  FFMA R16, R26, R9, R16 ;  /* 0x000000091a107223 */ /* 0x000fe20000000010 */
[CC--:B---3--:R-:W-:Y:S01]  /*2570*/  FFMA R3, R15.reuse, R44.reuse, R2 ;  /* 0x0000002c0f037223 */ /* 0x0c8fe20000000002 */
[-C--:B------:R-:W-:Y:S01]  /*2580*/  FFMA R0, R15, R45.reuse, R0 ;  /* 0x0000002d0f007223 */ /* 0x080fe20000000000 */
[C---:B------:R-:W-:Y:S01]  /*2590*/  FFMA R9, R27.reuse, R44, R8 ;  /* 0x0000002c1b097223 */ /* 0x040fe20000000008 */
[----:B------:R-:W-:Y:S01]  /*25a0*/  FFMA R16, R27, R45, R16 ;  /* 0x0000002d1b107223 */ /* 0x000fe20000000010 */
[CC--:B----4-:R-:W-:Y:S01]  /*25b0*/  FFMA R2, R28.reuse, R46.reuse, R3 ;  /* 0x0000002e1c027223 */ /* 0x0d0fe20000000003 */
[-C--:B------:R-:W-:Y:S01]  /*25c0*/  FFMA R0, R28, R47.reuse, R0 ;  /* 0x0000002f1c007223 */ /* 0x080fe20000000000 */
[C---:B------:R-:W-:Y:S01]  /*25d0*/  FFMA R46, R4.reuse, R46, R9 ;  /* 0x0000002e042e7223 */ /* 0x040fe20000000009 */
[----:B------:R-:W-:Y:S01]  /*25e0*/  FFMA R16, R4, R47, R16 ;  /* 0x0000002f04107223 */ /* 0x000fe20000000010 */
[CC--:B------:R-:W-:Y:S01]  /*25f0*/  FFMA R3, R29.reuse, R64.reuse, R2 ;  /* 0x000000401d037223 */ /* 0x0c0fe20000000002 */
[-C--:B------:R-:W-:Y:S01]  /*2600*/  FFMA R0, R29, R65.reuse, R0 ;  /* 0x000000411d007223 */ /* 0x080fe20000000000 */
[C---:B------:R-:W-:Y:S01]  /*2610*/  FFMA R9, R5.reuse, R64, R46 ;  /* 0x0000004005097223 */ /* 0x040fe2000000002e */
[----:B------:R-:W-:Y:S01]  /*2620*/  FFMA R16, R5, R65, R16 ;  /* 0x0000004105107223 */ /* 0x000fe20000000010 */
[CC--:B-----5:R-:W-:Y:S01]  /*2630*/  FFMA R2, R30.reuse, R10.reuse, R3 ;  /* 0x0000000a1e027223 */ /* 0x0e0fe20000000003 */
[-C--:B------:R-:W-:Y:S01]  /*2640*/  FFMA R0, R30, R11.reuse, R0 ;  /* 0x0000000b1e007223 */ /* 0x080fe20000000000 */
[C---:B------:R-:W-:Y:S01]  /*2650*/  FFMA R10, R6.reuse, R10, R9 ;  /* 0x0000000a060a7223 */ /* 0x040fe20000000009 */
[----:B------:R-:W-:Y:S01]  /*2660*/  FFMA R16, R6, R11, R16 ;  /* 0x0000000b06107223 */ /* 0x000fe20000000010 */
[----:B------:R-:W-:Y:S01]  /*2670*/  SHF.L.U32 R4, R66, 0x4, RZ ;  /* 0x0000000442047819 */ /* 0x000fe200000006ff */
[CC--:B------:R-:W-:Y:S01]  /*2680*/  FFMA R30, R31.reuse, R20.reuse, R2 ;  /* 0x000000141f1e7223 */ /* 0x0c0fe20000000002 */
[-C--:B------:R-:W-:Y:S01]  /*2690*/  FFMA R31, R31, R21.reuse, R0 ;  /* 0x000000151f1f7223 */ /* 0x080fe20000000000 */
[C---:B------:R-:W-:Y:S01]  /*26a0*/  FFMA R12, R7.reuse, R20, R10 ;  /* 0x00000014070c7223 */ /* 0x040fe2000000000a */
[----:B------:R-:W-:Y:S01]  /*26b0*/  FFMA R13, R7, R21, R16 ;  /* 0x00000015070d7223 */ /* 0x000fe20000000010 */
[----:B------:R-:W-:Y:S01]  /*26c0*/  LOP3.LUT R0, R169, 0xe0, R4, 0xf8, !PT ;  /* 0x000000e0a9007812 */ /* 0x000fe200078ef804 */
[----:B------:R-:W-:Y:S06]  /*26d0*/  BAR.SYNC 0x0 ;  /* 0x0000000000007b1d */ /* 0x000fec0000000000 */
[----:B------:R-:W-:Y:S04]  /*26e0*/  STS.64 [R0.X4+0x400], R30 ;  /* 0x0004001e00007388 */ /* 0x000fe80000004a00 */
[----:B------:R-:W-:Y:S04]  /*26f0*/  STS.64 [R0.X4+0x440], R12 ;  /* 0x0004400c00007388 */ /* 0x000fe80000004a00 */
[----:B------:R-:W-:Y:S06]  /*2700*/  BAR.SYNC 0x0 ;  /* 0x0000000000007b1d */ /* 0x000fec0000000000 */
[----:B------:R-:W-:Y:S04]  /*2710*/  LDS.64 R2, [R169.X4] ;  /* 0x00000000a9027984 */ /* 0x000fe80000004a00 */
[----:B------:R-:W0:Y:S04]  /*2720*/  LDS.128 R4, [R213+0x400] ;  /* 0x00040000d5047984 */ /* 0x000e280000000c00 */
[----:B------:R-:W1:Y:S04]  /*2730*/  LDS.128 R8, [R213+0x440] ;  /* 0x00044000d5087984 */ /* 0x000e680000000c00 */
[----:B------:R-:W2:Y:S04]  /*2740*/  LDS.64 R140, [R169.X4+0x40] ;  /* 0x00004000a98c7984 */ /* 0x000ea80000004a00 */
[----:B------:R-:W3:Y:S04]  /*2750*/  LDS.64 R136, [R169.X4+0x80] ;  /* 0x00008000a9887984 */ /* 0x000ee80000004a00 */
[----:B------:R-:W4:Y:S04]  /*2760*/  LDS.64 R142, [R169.X4+0xc0] ;  /* 0x0000c000a98e7984 */ /* 0x000f280000004a00 */
[----:B------:R-:W-:Y:S04]  /*2770*/  LDS.64 R152, [R169.X4+0x100] ;  /* 0x00010000a9987984 */ /* 0x000fe80000004a00 */
[----:B------:R-:W5:Y:S04]  /*2780*/  LDS.128 R24, [R213+0x410] ;  /* 0x00041000d5187984 */ /* 0x000f680000000c00 */
[----:B------:R-:W4:Y:S04]  /*2790*/  LDS.128 R20, [R213+0x450] ;  /* 0x00045000d5147984 */ /* 0x000f280000000c00 */
[----:B------:R-:W5:Y:S04]  /*27a0*/  LDS.64 R146, [R169.X4+0x140] ;  /* 0x00014000a9927984 */ /* 0x000f680000004a00 */
[----:B------:R-:W5:Y:S04]  /*27b0*/  LDS.64 R144, [R169.X4+0x180] ;  /* 0x00018000a9907984 */ /* 0x000f680000004a00 */
[----:B------:R-:W5:Y:S01]  /*27c0*/  LDS.64 R138, [R169.X4+0x1c0] ;  /* 0x0001c000a98a7984 */ /* 0x000f620000004a00 */
[----:B0-----:R-:W-:-:S03]  /*27d0*/  FFMA R28, R4, R2, RZ ;  /* 0x00000002041c7223 */ /* 0x001fc600000000ff */
[----:B------:R-:W-:Y:S01]  /*27e0*/  LDS.64 R148, [R169.X4+0x200] ;  /* 0x00020000a9947984 */ /* 0x000fe20000004a00 */
[----:B------:R-:W-:-:S03]  /*27f0*/  FFMA R4, R4, R3, RZ ;  /* 0x0000000304047223 */ /* 0x000fc600000000ff */
[----:B------:R-:W0:Y:S04]  /*2800*/  LDS.128 R16, [R213+0x420] ;  /* 0x00042000d5107984 */ /* 0x000e280000000c00 */
[----:B------:R-:W0:Y:S01]  /*2810*/  LDS.128 R12, [R213+0x460] ;  /* 0x00046000d50c7984 */ /* 0x000e220000000c00 */
[C---:B-1----:R-:W-:Y:S01]  /*2820*/  FFMA R30, R8.reuse, R2, RZ ;  /* 0x00000002081e7223 */ /* 0x042fe200000000ff */
[----:B------:R-:W-:Y:S02]  /*2830*/  FFMA R8, R8, R3, RZ ;  /* 0x0000000308087223 */ /* 0x000fe400000000ff */
[----:B------:R-:W1:Y:S01]  /*2840*/  LDS.64 R150, [R169.X4+0x240] ;  /* 0x00024000a9967984 */ /* 0x000e620000004a00 */
[C---:B--2---:R-:W-:Y:S01]  /*2850*/  FFMA R4, R5.reuse, R141, R4 ;  /* 0x0000008d05047223 */ /* 0x044fe20000000004 */
[----:B------:R-:W-:-:S02]  /*2860*/  FFMA R29, R5, R140, R28 ;  /* 0x0000008c051d7223 */ /* 0x000fc4000000001c */
[----:B------:R-:W2:Y:S01]  /*2870*/  LDS.64 R156, [R169.X4+0x280] ;  /* 0x00028000a99c7984 */ /* 0x000ea20000004a00 */
[C---:B------:R-:W-:Y:S01]  /*2880*/  FFMA R5, R9.reuse, R140, R30 ;  /* 0x0000008c09057223 */ /* 0x040fe2000000001e */
[----:B------:R-:W-:Y:S01]  /*2890*/  FFMA R8, R9, R141, R8 ;  /* 0x0000008d09087223 */ /* 0x000fe20000000008 */
[CC--:B---3--:R-:W-:Y:S01]  /*28a0*/  FFMA R4, R6.reuse, R137.reuse, R4 ;  /* 0x0000008906047223 */ /* 0x0c8fe20000000004 */
[-C--:B------:R-:W-:Y:S01]  /*28b0*/  FFMA R32, R6, R136.reuse, R29 ;  /* 0x0000008806207223 */ /* 0x080fe2000000001d */
[----:B------:R-:W3:Y:S01]  /*28c0*/  LDS.64 R158, [R169.X4+0x2c0] ;  /* 0x0002c000a99e7984 */ /* 0x000ee20000004a00 */
[C---:B------:R-:W-:Y:S01]  /*28d0*/  FFMA R34, R10.reuse, R136, R5 ;  /* 0x000000880a227223 */ /* 0x040fe20000000005 */
[----:B------:R-:W-:Y:S01]  /*28e0*/  FFMA R8, R10, R137, R8 ;  /* 0x000000890a087223 */ /* 0x000fe20000000008 */
[CC--:B----4-:R-:W-:Y:S01]  /*28f0*/  FFMA R9, R7.reuse, R142.reuse, R32 ;  /* 0x0000008e07097223 */ /* 0x0d0fe20000000020 */
[-C--:B------:R-:W-:Y:S01]  /*2900*/  FFMA R10, R7, R143.reuse, R4 ;  /* 0x0000008f070a7223 */ /* 0x080fe20000000004 */
[----:B------:R-:W-:Y:S04]  /*2910*/  LDS.64 R154, [R169.X4+0x300] ;  /* 0x00030000a99a7984 */ /* 0x000fe80000004a00 */
[----:B------:R-:W4:Y:S04]  /*2920*/  LDS.128 R28, [R213+0x430] ;  /* 0x00043000d51c7984 */ /* 0x000f280000000c00 */
[----:B------:R-:W4:Y:S01]  /*2930*/  LDS.128 R4, [R213+0x470] ;  /* 0x00047000d5047984 */ /* 0x000f220000000c00 */
[C---:B------:R-:W-:Y:S01]  /*2940*/  FFMA R33, R11.reuse, R142, R34 ;  /* 0x0000008e0b217223 */ /* 0x040fe20000000022 */
[----:B------:R-:W-:-:S02]  /*2950*/  FFMA R8, R11, R143, R8 ;  /* 0x0000008f0b087223 */ /* 0x000fc40000000008 */
[----:B------:R-:W4:Y:S01]  /*2960*/  LDS.64 R164, [R169.X4+0x340] ;  /* 0x00034000a9a47984 */ /* 0x000f220000004a00 */
[CC--:B-----5:R-:W-:Y:S01]  /*2970*/  FFMA R32, R24.reuse, R152.reuse, R9 ;  /* 0x0000009818207223 */ /* 0x0e0fe20000000009 */
[-C--:B------:R-:W-:Y:S01]  /*2980*/  FFMA R10, R24, R153.reuse, R10 ;  /* 0x00000099180a7223 */ /* 0x080fe2000000000a */
[C---:B------:R-:W-:Y:S01]  /*2990*/  FFMA R24, R20.reuse, R152, R33 ;  /* 0x0000009814187223 */ /* 0x040fe20000000021 */
[----:B------:R-:W5:Y:S01]  /*29a0*/  LDS.64 R162, [R169.X4+0x380] ;  /* 0x00038000a9a27984 */ /* 0x000f620000004a00 */
[----:B------:R-:W-:Y:S01]  /*29b0*/  FFMA R8, R20, R153, R8 ;  /* 0x0000009914087223 */ /* 0x000fe20000000008 */
[CC--:B------:R-:W-:Y:S01]  /*29c0*/  FFMA R9, R25.reuse, R146.reuse, R32 ;  /* 0x0000009219097223 */ /* 0x0c0fe20000000020 */
[-C--:B------:R-:W-:Y:S01]  /*29d0*/  FFMA R10, R25, R147.reuse, R10 ;  /* 0x00000093190a7223 */ /* 0x080fe2000000000a */
        /* <DEDUP_REMOVED lines=13> */
[C---:B------:R-:W-:Y:S01]  /*2ab0*/  FFMA R16, R12.reuse, R148, R11 ;  /* 0x000000940c107223 */ /* 0x040fe2000000000b */
[----:B------:R-:W-:Y:S01]  /*2ac0*/  FFMA R8, R12, R149, R8 ;  /* 0x000000950c087223 */ /* 0x000fe20000000008 */
[CC--:B-1----:R-:W-:Y:S01]  /*2ad0*/  FFMA R9, R17.reuse, R150.reuse, R20 ;  /* 0x0000009611097223 */ /* 0x0c2fe20000000014 */
[-C--:B------:R-:W-:Y:S01]  /*2ae0*/  FFMA R10, R17, R151.reuse, R10 ;  /* 0x00000097110a7223 */ /* 0x080fe2000000000a */
[C---:B------:R-:W-:Y:S01]  /*2af0*/  FFMA R11, R13.reuse, R150, R16 ;  /* 0x000000960d0b7223 */ /* 0x040fe20000000010 */
[----:B------:R-:W-:Y:S01]  /*2b00*/  FFMA R8, R13, R151, R8 ;  /* 0x000000970d087223 */ /* 0x000fe20000000008 */
[CC--:B--2---:R-:W-:Y:S01]  /*2b10*/  FFMA R12, R18.reuse, R156.reuse, R9 ;  /* 0x0000009c120c7223 */ /* 0x0c4fe20000000009 */
        /* <DEDUP_REMOVED lines=19> */
[CC--:B------:R-:W-:Y:S01]  /*2c50*/  FFMA R4, R31.reuse, R160.reuse, R4 ;  /* 0x000000a01f047223 */ /* 0x0c0fe20000000004 */
[-C--:B------:R-:W-:Y:S01]  /*2c60*/  FFMA R10, R31, R161.reuse, R10 ;  /* 0x000000a11f0a7223 */ /* 0x080fe2000000000a */
[C---:B------:R-:W-:Y:S01]  /*2c70*/  FFMA R12, R7.reuse, R160, R12 ;  /* 0x000000a0070c7223 */ /* 0x040fe2000000000c */
[----:B------:R-:W-:Y:S01]  /*2c80*/  FFMA R8, R7, R161, R8 ;  /* 0x000000a107087223 */ /* 0x000fe20000000008 */
[----:B------:R-:W-:Y:S01]  /*2c90*/  FADD R240, RZ, -R4 ;  /* 0x80000004fff07221 */ /* 0x000fe20000000000 */
[----:B------:R-:W-:Y:S01]  /*2ca0*/  FADD R241, RZ, -R10 ;  /* 0x8000000afff17221 */ /* 0x000fe20000000000 */
[----:B------:R-:W-:Y:S01]  /*2cb0*/  FADD R246, RZ, -R12 ;  /* 0x8000000cfff67221 */ /* 0x000fe20000000000 */
[----:B------:R-:W-:Y:S01]  /*2cc0*/  FADD R247, RZ, -R8 ;  /* 0x80000008fff77221 */ /* 0x000fe20000000000 */
[----:B------:R-:W-:Y:S06]  /*2cd0*/  BAR.SYNC 0x0 ;  /* 0x0000000000007b1d */ /* 0x000fec0000000000 */
[----:B------:R-:W-:Y:S04]  /*2ce0*/  STS.64 [R0.X4], R240 ;  /* 0x000000f000007388 */ /* 0x000fe80000004a00 */
[----:B------:R-:W-:Y:S04]  /*2cf0*/  STS.64 [R0.X4+0x40], R246 ;  /* 0x000040f600007388 */ /* 0x000fe80000004a00 */
        /* <DEDUP_REMOVED lines=9> */
[----:B------:R-:W4:Y:S04]  /*2d90*/  LDS.64 R22, [R169.X4+0x1940] ;  /* 0x00194000a9167984 */ /* 0x000f280000004a00 */
[----:B------:R-:W5:Y:S04]  /*2da0*/  LDS.64 R24, [R169.X4+0x1980] ;  /* 0x00198000a9187984 */ /* 0x000f680000004a00 */
[----:B------:R-:W5:Y:S01]  /*2db0*/  LDS.64 R26, [R169.X4+0x19c0] ;  /* 0x0019c000a91a7984 */ /* 0x000f620000004a00 */
[----:B0-----:R-:W-:-:S03]  /*2dc0*/  FFMA R30, R12, R4, RZ ;  /* 0x000000040c1e7223 */ /* 0x001fc600000000ff */
[----:B------:R-:W-:Y:S01]  /*2dd0*/  LDS.64 R28, [R169.X4+0x1a00] ;  /* 0x001a0000a91c7984 */ /* 0x000fe20000004a00 */
[----:B-1----:R-:W-:-:S03]  /*2de0*/  FFMA R34, R16, R4, RZ ;  /* 0x0000000410227223 */ /* 0x002fc600000000ff */
[----:B------:R-:W0:Y:S01]  /*2df0*/  LDS.128 R104, [R213+0x1020] ;  /* 0x00102000d5687984 */ /* 0x000e220000000c00 */
[-C--:B------:R-:W-:Y:S01]  /*2e00*/  FFMA R32, R12, R5.reuse, RZ ;  /* 0x000000050c207223 */ /* 0x080fe200000000ff */
[----:B------:R-:W-:Y:S02]  /*2e10*/  FFMA R36, R16, R5, RZ ;  /* 0x0000000510247223 */ /* 0x000fe400000000ff */
[----:B------:R-:W1:Y:S01]  /*2e20*/  LDS.128 R84, [R213+0x1060] ;  /* 0x00106000d5547984 */ /* 0x000e620000000c00 */
[----:B--2---:R-:W-:-:S03]  /*2e30*/  FFMA R31, R13, R6, R30 ;  /* 0x000000060d1f7223 */ /* 0x004fc6000000001e */
[----:B------:R-:W2:Y:S01]  /*2e40*/  LDS.64 R4, [R169.X4+0x1a40] ;  /* 0x001a4000a9047984 */ /* 0x000ea20000004a00 */
[----:B------:R-:W-:Y:S01]  /*2e50*/  FFMA R33, R17, R6, R34 ;  /* 0x0000000611217223 */ /* 0x000fe20000000022 */
[-C--:B------:R-:W-:Y:S01]  /*2e60*/  FFMA R32, R13, R7.reuse, R32 ;  /* 0x000000070d207223 */ /* 0x080fe20000000020 */
[----:B------:R-:W-:Y:S01]  /*2e70*/  FFMA R36, R17, R7, R36 ;  /* 0x0000000711247223 */ /* 0x000fe20000000024 */
[----:B------:R-:W-:Y:S01]  /*2e80*/  LDS.128 R80, [R213+0x1030] ;  /* 0x00103000d5507984 */ /* 0x000fe20000000c00 */
[----:B---3--:R-:W-:-:S03]  /*2e90*/  FFMA R34, R14, R8, R31 ;  /* 0x000000080e227223 */ /* 0x008fc6000000001f */
[----:B------:R-:W3:Y:S01]  /*2ea0*/  LDS.64 R6, [R169.X4+0x1a80] ;  /* 0x001a8000a9067984 */ /* 0x000ee20000004a00 */
[----:B------:R-:W-:-:S03]  /*2eb0*/  FFMA R40, R18, R8, R33 ;  /* 0x0000000812287223 */ /* 0x000fc60000000021 */
[----:B------:R-:W3:Y:S01]  /*2ec0*/  LDS.64 R30, [R169.X4+0x1ac0] ;  /* 0x001ac000a91e7984 */ /* 0x000ee20000004a00 */
[-C--:B------:R-:W-:Y:S01]  /*2ed0*/  FFMA R38, R14, R9.reuse, R32 ;  /* 0x000000090e267223 */ /* 0x080fe20000000020 */
[----:B------:R-:W-:Y:S02]  /*2ee0*/  FFMA R36, R18, R9, R36 ;  /* 0x0000000912247223 */ /* 0x000fe40000000024 */
[----:B------:R-:W3:Y:S01]  /*2ef0*/  LDS.64 R8, [R169.X4+0x1b00] ;  /* 0x001b0000a9087984 */ /* 0x000ee20000004a00 */
[----:B----4-:R-:W-:-:S03]  /*2f00*/  FFMA R35, R15, R10, R34 ;  /* 0x0000000a0f237223 */ /* 0x010fc60000000022 */
[----:B------:R-:W4:Y:S01]  /*2f10*/  LDS.128 R96, [R213+0x1070] ;  /* 0x00107000d5607984 */ /* 0x000f220000000c00 */
[----:B------:R-:W-:Y:S01]  /*2f20*/  FFMA R37, R19, R10, R40 ;  /* 0x0000000a13257223 */ /* 0x000fe20000000028 */
[-C--:B------:R-:W-:Y:S01]  /*2f30*/  FFMA R38, R15, R11.reuse, R38 ;  /* 0x0000000b0f267223 */ /* 0x080fe20000000026 */
[----:B------:R-:W-:Y:S01]  /*2f40*/  FFMA R36, R19, R11, R36 ;  /* 0x0000000b13247223 */ /* 0x000fe20000000024 */
[----:B------:R-:W4:Y:S01]  /*2f50*/  LDS.64 R32, [R169.X4+0x1b40] ;  /* 0x001b4000a9207984 */ /* 0x000f220000004a00 */
[-C--:B-----5:R-:W-:Y:S01]  /*2f60*/  FFMA R34, R100, R20.reuse, R35 ;  /* 0x0000001464227223 */ /* 0x0a0fe20000000023 */
[----:B------:R-:W-:Y:S01]  /*2f70*/  FFMA R40, R108, R20, R37 ;  /* 0x000000146c287223 */ /* 0x000fe20000000025 */
[-C--:B------:R-:W-:Y:S01]  /*2f80*/  FFMA R38, R100, R21.reuse, R38 ;  /* 0x0000001564267223 */ /* 0x080fe20000000026 */
[----:B------:R-:W5:Y:S01]  /*2f90*/  LDS.64 R10, [R169.X4+0x1b80] ;  /* 0x001b8000a90a7984 */ /* 0x000f620000004a00 */
[----:B------:R-:W-:Y:S01]  /*2fa0*/  FFMA R36, R108, R21, R36 ;  /* 0x000000156c247223 */ /* 0x000fe20000000024 */
[-C--:B------:R-:W-:Y:S01]  /*2fb0*/  FFMA R35, R101, R22.reuse, R34 ;  /* 0x0000001665237223 */ /* 0x080fe20000000022 */
[----:B------:R-:W-:Y:S01]  /*2fc0*/  FFMA R37, R109, R22, R40 ;  /* 0x000000166d257223 */ /* 0x000fe20000000028 */
[----:B------:R-:W5:Y:S01]  /*2fd0*/  LDS.64 R20, [R169.X4+0x1bc0] ;  /* 0x001bc000a9147984 */ /* 0x000f620000004a00 */
[-C--:B------:R-:W-:Y:S01]  /*2fe0*/  FFMA R38, R101, R23.reuse, R38 ;  /* 0x0000001765267223 */ /* 0x080fe20000000026 */
[----:B------:R-:W-:Y:S01]  /*2ff0*/  FFMA R36, R109, R23, R36 ;  /* 0x000000176d247223 */ /* 0x000fe20000000024 */
        /* <DEDUP_REMOVED lines=8> */
[-C--:B0-----:R-:W-:Y:S01]  /*3080*/  FFMA R22, R104, R28.reuse, R23 ;  /* 0x0000001c68167223 */ /* 0x081fe20000000017 */
[----:B-1----:R-:W-:Y:S01]  /*3090*/  FFMA R28, R84, R28, R25 ;  /* 0x0000001c541c7223 */ /* 0x002fe20000000019 */
[-C--:B------:R-:W-:Y:S01]  /*30a0*/  FFMA R38, R104, R29.reuse, R38 ;  /* 0x0000001d68267223 */ /* 0x080fe20000000026 */
[----:B------:R-:W-:Y:S01]  /*30b0*/  FFMA R36, R84, R29, R36 ;  /* 0x0000001d54247223 */ /* 0x000fe20000000024 */
[-C--:B--2---:R-:W-:Y:S01]  /*30c0*/  FFMA R23, R105, R4.reuse, R22 ;  /* 0x0000000469177223 */ /* 0x084fe20000000016 */
[----:B------:R-:W-:Y:S01]  /*30d0*/  FFMA R25, R85, R4, R28 ;  /* 0x0000000455197223 */ /* 0x000fe2000000001c */
[-C--:B------:R-:W-:Y:S01]  /*30e0*/  FFMA R38, R105, R5.reuse, R38 ;  /* 0x0000000569267223 */ /* 0x080fe20000000026 */
[----:B------:R-:W-:Y:S01]  /*30f0*/  FFMA R36, R85, R5, R36 ;  /* 0x0000000555247223 */ /* 0x000fe20000000024 */
[-C--:B---3--:R-:W-:Y:S01]  /*3100*/  FFMA R4, R106, R6.reuse, R23 ;  /* 0x000000066a047223 */ /* 0x088fe20000000017 */
        /* <DEDUP_REMOVED lines=8> */
[----:B----4-:R-:W-:Y:S01]  /*3190*/  FFMA R8, R96, R8, R7 ;  /* 0x0000000860087223 */ /* 0x010fe20000000007 */
[-C--:B------:R-:W-:Y:S01]  /*31a0*/  FFMA R38, R80, R9.reuse, R38 ;  /* 0x0000000950267223 */ /* 0x080fe20000000026 */
[----:B------:R-:W-:Y:S01]  /*31b0*/  FFMA R36, R96, R9, R36 ;  /* 0x0000000960247223 */ /* 0x000fe20000000024 */
[-C--:B------:R-:W-:Y:S01]  /*31c0*/  FFMA R5, R81, R32.reuse, R4 ;  /* 0x0000002051057223 */ /* 0x080fe20000000004 */
[----:B------:R-:W-:Y:S01]  /*31d0*/  FFMA R7, R97, R32, R8 ;  /* 0x0000002061077223 */ /* 0x000fe20000000008 */
[-C--:B------:R-:W-:Y:S01]  /*31e0*/  FFMA R38, R81, R33.reuse, R38 ;  /* 0x0000002151267223 */ /* 0x080fe20000000026 */
[----:B------:R-:W-:Y:S01]  /*31f0*/  FFMA R36, R97, R33, R36 ;  /* 0x0000002161247223 */ /* 0x000fe20000000024 */
[-C--:B-----5:R-:W-:Y:S01]  /*3200*/  FFMA R4, R82, R10.reuse, R5 ;  /* 0x0000000a52047223 */ /* 0x0a0fe20000000005 */
[----:B------:R-:W-:Y:S01]  /*3210*/  FFMA R10, R98, R10, R7 ;  /* 0x0000000a620a7223 */ /* 0x000fe20000000007 */
[-C--:B------:R-:W-:Y:S01]  /*3220*/  FFMA R38, R82, R11.reuse, R38 ;  /* 0x0000000b52267223 */ /* 0x080fe20000000026 */
[----:B------:R-:W-:Y:S01]  /*3230*/  FFMA R36, R98, R11, R36 ;  /* 0x0000000b62247223 */ /* 0x000fe20000000024 */
[-C--:B------:R-:W-:Y:S01]  /*3240*/  FFMA R8, R83, R20.reuse, R4 ;  /* 0x0000001453087223 */ /* 0x080fe20000000004 */
[----:B------:R-:W-:Y:S01]  /*3250*/  FFMA R24, R99, R20, R10 ;  /* 0x0000001463187223 */ /* 0x000fe2000000000a */
[-C--:B------:R-:W-:Y:S01]  /*3260*/  FFMA R9, R83, R21.reuse, R38 ;  /* 0x0000001553097223 */ /* 0x080fe20000000026 */
[----:B------:R-:W-:-:S04]  /*3270*/  FFMA R25, R99, R21, R36 ;  /* 0x0000001563197223 */ /* 0x000fc80000000024 */
[----:B------:R-:W-:Y:S04]  /*3280*/  STS.64 [R0.X4+0x400], R8 ;  /* 0x0004000800007388 */ /* 0x000fe80000004a00 */
[----:B------:R-:W-:Y:S04]  /*3290*/  STS.64 [R0.X4+0x440], R24 ;  /* 0x0004401800007388 */ /* 0x000fe80000004a00 */
        /* <DEDUP_REMOVED lines=13> */
[C---:B0-----:R-:W-:Y:S01]  /*3370*/  FFMA R32, R36.reuse, R20, RZ ;  /* 0x0000001424207223 */ /* 0x041fe200000000ff */
[----:B------:R-:W-:-:S02]  /*3380*/  FFMA R36, R36, R21, RZ ;  /* 0x0000001524247223 */ /* 0x000fc400000000ff */
[----:B------:R-:W-:Y:S04]  /*3390*/  LDS.64 R128, [R169.X4+0xa00] ;  /* 0x000a0000a9807984 */ /* 0x000fe80000004a00 */
[----:B------:R-:W0:Y:S04]  /*33a0*/  LDS.128 R24, [R213+0x420] ;  /* 0x00042000d5187984 */ /* 0x000e280000000c00 */
[----:B------:R-:W0:Y:S01]  /*33b0*/  LDS.128 R28, [R213+0x460] ;  /* 0x00046000d51c7984 */ /* 0x000e220000000c00 */
[C---:B-1----:R-:W-:Y:S01]  /*33c0*/  FFMA R34, R40.reuse, R20, RZ ;  /* 0x0000001428227223 */ /* 0x042fe200000000ff */
[----:B------:R-:W-:-:S02]  /*33d0*/  FFMA R40, R40, R21, RZ ;  /* 0x0000001528287223 */ /* 0x000fc400000000ff */
[----:B------:R-:W1:Y:S01]  /*33e0*/  LDS.64 R134, [R169.X4+0xa40] ;  /* 0x000a4000a9867984 */ /* 0x000e620000004a00 */
[CC--:B--2---:R-:W-:Y:S01]  /*33f0*/  FFMA R36, R37.reuse, R23.reuse, R36 ;  /* 0x0000001725247223 */ /* 0x0c4fe20000000024 */
[-C--:B------:R-:W-:Y:S02]  /*3400*/  FFMA R33, R37, R22.reuse, R32 ;  /* 0x0000001625217223 */ /* 0x080fe40000000020 */
        /* <DEDUP_REMOVED lines=71> */
[----:B------:R-:W-:Y:S04]  /*3880*/  STS.64 [R0.X4+0x800], R244 ;  /* 0x000800f400007388 */ /* 0x000fe80000004a00 */
        /* <DEDUP_REMOVED lines=14> */
[----:B------:R-:W-:Y:S04]  /*3970*/  LDS.64 R66, [R169.X4+0x2600] ;  /* 0x00260000a9427984 */ /* 0x000fe80000004a00 */
[----:B------:R-:W0:Y:S04]  /*3980*/  LDS.128 R36, [R213+0xc20] ;  /* 0x000c2000d5247984 */ /* 0x000e280000000c00 */
[----:B------:R-:W0:Y:S01]  /*3990*/  LDS.128 R32, [R213+0xc60] ;  /* 0x000c6000d5207984 */ /* 0x000e220000000c00 */
[C---:B-1----:R-:W-:Y:S01]  /*39a0*/  FFMA R30, R4.reuse, R24, RZ ;  /* 0x00000018041e7223 */ /* 0x042fe200000000ff */
[----:B------:R-:W-:-:S02]  /*39b0*/  FFMA R24, R4, R25, RZ ;  /* 0x0000001904187223 */ /* 0x000fc400000000ff */
[----:B------:R-:W1:Y:S01]  /*39c0*/  LDS.64 R72, [R169.X4+0x2640] ;  /* 0x00264000a9487984 */ /* 0x000e620000004a00 */
[----:B------:R-:W-:Y:S01]  /*39d0*/  FFMA R78, R8, R25, RZ ;  /* 0x00000019084e7223 */ /* 0x000fe200000000ff */
[-C--:B--2---:R-:W-:Y:S02]  /*39e0*/  FFMA R31, R9, R26.reuse, R76 ;  /* 0x0000001a091f7223 */ /* 0x084fe4000000004c */
[----:B------:R-:W2:Y:S01]  /*39f0*/  LDS.64 R76, [R169.X4+0x2680] ;  /* 0x00268000a94c7984 */ /* 0x000ea20000004a00 */
[C---:B------:R-:W-:Y:S01]  /*3a00*/  FFMA R25, R5.reuse, R26, R30 ;  /* 0x0000001a05197223 */ /* 0x040fe2000000001e */
[-C--:B------:R-:W-:Y:S01]  /*3a10*/  FFMA R24, R5, R27.reuse, R24 ;  /* 0x0000001b05187223 */ /* 0x080fe20000000018 */
[----:B------:R-:W-:Y:S01]  /*3a20*/  FFMA R27, R9, R27, R78 ;  /* 0x0000001b091b7223 */ /* 0x000fe2000000004e */
[----:B------:R-:W-:Y:S01]  /*3a30*/  LDS.64 R88, [R169.X4+0x2700] ;  /* 0x00270000a9587984 */ /* 0x000fe20000004a00 */
[----:B---3--:R-:W-:-:S03]  /*3a40*/  FFMA R90, R6, R28, R25 ;  /* 0x0000001c065a7223 */ /* 0x008fc60000000019 */
[----:B------:R-:W3:Y:S01]  /*3a50*/  LDS.64 R78, [R169.X4+0x26c0] ;  /* 0x0026c000a94e7984 */ /* 0x000ee20000004a00 */
[----:B------:R-:W-:Y:S01]  /*3a60*/  FFMA R112, R10, R28, R31 ;  /* 0x0000001c0a707223 */ /* 0x000fe2000000001f */
[-C--:B------:R-:W-:Y:S01]  /*3a70*/  FFMA R94, R6, R29.reuse, R24 ;  /* 0x0000001d065e7223 */ /* 0x080fe20000000018 */
[----:B------:R-:W-:Y:S02]  /*3a80*/  FFMA R114, R10, R29, R27 ;  /* 0x0000001d0a727223 */ /* 0x000fe4000000001b */
[----:B------:R-:W3:Y:S01]  /*3a90*/  LDS.128 R28, [R213+0xc30] ;  /* 0x000c3000d51c7984 */ /* 0x000ee20000000c00 */
        /* <DEDUP_REMOVED lines=25> */
[----:B------:R-:W-:Y:S01]  /*3c30*/  FFMA R66, R32, R66, R71 ;  /* 0x0000004220427223 */ /* 0x000fe20000000047 */
[-C--:B------:R-:W-:Y:S01]  /*3c40*/  FFMA R94, R36, R67.reuse, R94 ;  /* 0x00000043245e7223 */ /* 0x080fe2000000005e */
[----:B------:R-:W-:Y:S01]  /*3c50*/  FFMA R114, R32, R67, R114 ;  /* 0x0000004320727223 */ /* 0x000fe20000000072 */
[-C--:B-1----:R-:W-:Y:S01]  /*3c60*/  FFMA R65, R37, R72.reuse, R64 ;  /* 0x0000004825417223 */ /* 0x082fe20000000040 */
[----:B------:R-:W-:Y:S01]  /*3c70*/  FFMA R67, R33, R72, R66 ;  /* 0x0000004821437223 */ /* 0x000fe20000000042 */
        /* <DEDUP_REMOVED lines=40> */
[----:B------:R-:W5:Y:S04]  /*3f00*/  LDS.128 R172, [R213+0x1400] ;  /* 0x00140000d5ac7984 */ /* 0x000f680000000c00 */
[----:B------:R-:W5:Y:S01]  /*3f10*/  LDS.128 R64, [R213+0x1440] ;  /* 0x00144000d5407984 */ /* 0x000f620000000c00 */
[CC--:B0-----:R-:W-:Y:S01]  /*3f20*/  FFMA R116, R68.reuse, R112.reuse, RZ ;  /* 0x0000007044747223 */ /* 0x0c1fe200000000ff */
[-C--:B------:R-:W-:Y:S01]  /*3f30*/  FFMA R68, R68, R113.reuse, RZ ;  /* 0x0000007144447223 */ /* 0x080fe200000000ff */
[C---:B-1----:R-:W-:Y:S01]  /*3f40*/  FFMA R112, R72.reuse, R112, RZ ;  /* 0x0000007048707223 */ /* 0x042fe200000000ff */
[----:B------:R-:W-:Y:S01]  /*3f50*/  FFMA R72, R72, R113, RZ ;  /* 0x0000007148487223 */ /* 0x000fe200000000ff */
[CC--:B--2---:R-:W-:Y:S01]  /*3f60*/  FFMA R117, R69.reuse, R114.reuse, R116 ;  /* 0x0000007245757223 */ /* 0x0c4fe20000000074 */
[-C--:B------:R-:W-:Y:S01]  /*3f70*/  FFMA R68, R69, R115.reuse, R68 ;  /* 0x0000007345447223 */ /* 0x080fe20000000044 */
[C---:B------:R-:W-:Y:S01]  /*3f80*/  FFMA R69, R73.reuse, R114, R112 ;  /* 0x0000007249457223 */ /* 0x040fe20000000070 */
[----:B------:R-:W-:Y:S01]  /*3f90*/  FFMA R72, R73, R115, R72 ;  /* 0x0000007349487223 */ /* 0x000fe20000000048 */
[----:B------:R-:W-:Y:S04]  /*3fa0*/  LDS.64 R210, [R169.X4] ;  /* 0x00000000a9d27984 */ /* 0x000fe80000004a00 */
[----:B------:R-:W0:Y:S01]  /*3fb0*/  LDS.128 R112, [R213+0x1410] ;  /* 0x00141000d5707984 */ /* 0x000e220000000c00 */
[C---:B---3--:R-:W-:Y:S01]  /*3fc0*/  FFMA R178, R70.reuse, R78, R117 ;  /* 0x0000004e46b27223 */ /* 0x048fe20000000075 */
[----:B------:R-:W-:-:S02]  /*3fd0*/  FFMA R68, R70, R79, R68 ;  /* 0x0000004f46447223 */ /* 0x000fc40000000044 */
[----:B------:R-:W1:Y:S01]  /*3fe0*/  LDS.128 R116, [R213+0x1450] ;  /* 0x00145000d5747984 */ /* 0x000e620000000c00 */
[C---:B------:R-:W-:Y:S01]  /*3ff0*/  FFMA R78, R74.reuse, R78, R69 ;  /* 0x0000004e4a4e7223 */ /* 0x040fe20000000045 */
[----:B------:R-:W-:Y:S01]  /*4000*/  FFMA R72, R74, R79, R72 ;  /* 0x0000004f4a487223 */ /* 0x000fe20000000048 */
[CC--:B----4-:R-:W-:Y:S01]  /*4010*/  FFMA R69, R71.reuse, R166.reuse, R178 ;  /* 0x000000a647457223 */ /* 0x0d0fe200000000b2 */
        /* <DEDUP_REMOVED lines=11> */
[CC--:B------:R-:W-:Y:S01]  /*40d0*/  FFMA R252, R90.reuse, R76.reuse, R69 ;  /* 0x0000004c5afc7223 */ /* 0x0c0fe20000000045 */
[----:B------:R-:W2:Y:S01]  /*40e0*/  LDS.128 R72, [R213+0x1420] ;  /* 0x00142000d5487984 */ /* 0x000ea20000000c00 */
[-C--:B------:R-:W-:Y:S01]  /*40f0*/  FFMA R251, R90, R77.reuse, R68 ;  /* 0x0000004d5afb7223 */ /* 0x080fe20000000044 */
[----:B------:R-:W-:Y:S01]  /*4100*/  FFMA R250, R94, R76, R71 ;  /* 0x0000004c5efa7223 */ /* 0x000fe20000000047 */
[-C--:B------:R-:W-:Y:S01]  /*4110*/  FFMA R69, R2, R172.reuse, RZ ;  /* 0x000000ac02457223 */ /* 0x080fe200000000ff */
[----:B------:R-:W-:Y:S01]  /*4120*/  FFMA R249, R94, R77, R249 ;  /* 0x0000004d5ef97223 */ /* 0x000fe200000000f9 */
[C---:B------:R-:W-:Y:S01]  /*4130*/  FFMA R172, R3.reuse, R172, RZ ;  /* 0x000000ac03ac7223 */ /* 0x040fe200000000ff */
[----:B------:R-:W3:Y:S01]  /*4140*/  LDS.128 R76, [R213+0x1460] ;  /* 0x00146000d54c7984 */ /* 0x000ee20000000c00 */
[-C--:B------:R-:W-:Y:S01]  /*4150*/  FFMA R68, R2, R64.reuse, RZ ;  /* 0x0000004002447223 */ /* 0x080fe200000000ff */
[----:B------:R-:W-:Y:S01]  /*4160*/  FFMA R64, R3, R64, RZ ;  /* 0x0000004003407223 */ /* 0x000fe200000000ff */
[CC--:B------:R-:W-:Y:S01]  /*4170*/  FFMA R69, R140.reuse, R173.reuse, R69 ;  /* 0x000000ad8c457223 */ /* 0x0c0fe20000000045 */
[C---:B------:R-:W-:Y:S01]  /*4180*/  FFMA R172, R141.reuse, R173, R172 ;  /* 0x000000ad8dac7223 */ /* 0x040fe200000000ac */
[-C--:B------:R-:W-:Y:S01]  /*4190*/  FFMA R71, R140, R65.reuse, R68 ;  /* 0x000000418c477223 */ /* 0x080fe20000000044 */
[----:B------:R-:W-:Y:S01]  /*41a0*/  FFMA R64, R141, R65, R64 ;  /* 0x000000418d407223 */ /* 0x000fe20000000040 */
[CC--:B------:R-:W-:Y:S01]  /*41b0*/  FFMA R65, R136.reuse, R174.reuse, R69 ;  /* 0x000000ae88417223 */ /* 0x0c0fe20000000045 */
[C---:B------:R-:W-:Y:S01]  /*41c0*/  FFMA R172, R137.reuse, R174, R172 ;  /* 0x000000ae89ac7223 */ /* 0x040fe200000000ac */
[-C--:B------:R-:W-:Y:S01]  /*41d0*/  FFMA R88, R136, R66.reuse, R71 ;  /* 0x0000004288587223 */ /* 0x080fe20000000047 */
[----:B------:R-:W-:Y:S01]  /*41e0*/  FFMA R64, R137, R66, R64 ;  /* 0x0000004289407223 */ /* 0x000fe20000000040 */
[CC--:B------:R-:W-:Y:S01]  /*41f0*/  FFMA R65, R142.reuse, R175.reuse, R65 ;  /* 0x000000af8e417223 */ /* 0x0c0fe20000000041 */
[C---:B------:R-:W-:Y:S01]  /*4200*/  FFMA R172, R143.reuse, R175, R172 ;  /* 0x000000af8fac7223 */ /* 0x040fe200000000ac */
[----:B------:R-:W4:Y:S01]  /*4210*/  LDS.128 R68, [R213+0x1430] ;  /* 0x00143000d5447984 */ /* 0x000f220000000c00 */
[-C--:B------:R-:W-:Y:S01]  /*4220*/  FFMA R89, R142, R67.reuse, R88 ;  /* 0x000000438e597223 */ /* 0x080fe20000000058 */
[----:B------:R-:W-:Y:S01]  /*4230*/  FFMA R88, R143, R67, R64 ;  /* 0x000000438f587223 */ /* 0x000fe20000000040 */
[CC--:B0-----:R-:W-:Y:S01]  /*4240*/  FFMA R93, R152.reuse, R112.reuse, R65 ;  /* 0x00000070985d7223 */ /* 0x0c1fe20000000041 */
[----:B------:R-:W-:Y:S01]  /*4250*/  FFMA R172, R153, R112, R172 ;  /* 0x0000007099ac7223 */ /* 0x000fe200000000ac */
[----:B------:R-:W0:Y:S01]  /*4260*/  LDS.128 R64, [R213+0x1470] ;  /* 0x00147000d5407984 */ /* 0x000e220000000c00 */
[-C--:B-1----:R-:W-:Y:S01]  /*4270*/  FFMA R90, R152, R116.reuse, R89 ;  /* 0x00000074985a7223 */ /* 0x082fe20000000059 */
[CC--:B------:R-:W-:Y:S01]  /*4280*/  FFMA R93, R146.reuse, R113.reuse, R93 ;  /* 0x00000071925d7223 */ /* 0x0c0fe2000000005d */
[----:B------:R-:W-:Y:S01]  /*4290*/  FFMA R172, R147, R113, R172 ;  /* 0x0000007193ac7223 */ /* 0x000fe200000000ac */
[----:B------:R-:W-:Y:S01]  /*42a0*/  FFMA R88, R153, R116, R88 ;  /* 0x0000007499587223 */ /* 0x000fe20000000058 */
[-C--:B------:R-:W-:Y:S01]  /*42b0*/  FFMA R89, R146, R117.reuse, R90 ;  /* 0x0000007592597223 */ /* 0x080fe2000000005a */
[CC--:B------:R-:W-:Y:S01]  /*42c0*/  FFMA R93, R144.reuse, R114.reuse, R93 ;  /* 0x00000072905d7223 */ /* 0x0c0fe2000000005d */
[----:B------:R-:W-:Y:S01]  /*42d0*/  FFMA R172, R145, R114, R172 ;  /* 0x0000007291ac7223 */ /* 0x000fe200000000ac */
[----:B------:R-:W-:Y:S01]  /*42e0*/  FFMA R88, R147, R117, R88 ;  /* 0x0000007593587223 */ /* 0x000fe20000000058 */
[-C--:B------:R-:W-:Y:S01]  /*42f0*/  FFMA R90, R144, R118.reuse, R89 ;  /* 0x00000076905a7223 */ /* 0x080fe20000000059 */
[CC--:B------:R-:W-:Y:S01]  /*4300*/  FFMA R93, R138.reuse, R115.reuse, R93 ;  /* 0x000000738a5d7223 */ /* 0x0c0fe2000000005d */
[----:B------:R-:W-:Y:S01]  /*4310*/  FFMA R172, R139, R115, R172 ;  /* 0x000000738bac7223 */ /* 0x000fe200000000ac */
[----:B------:R-:W-:Y:S01]  /*4320*/  FFMA R88, R145, R118, R88 ;  /* 0x0000007691587223 */ /* 0x000fe20000000058 */
[----:B------:R-:W1:Y:S01]  /*4330*/  LDS.128 R112, [R213+0x1800] ;  /* 0x00180000d5707984 */ /* 0x000e620000000c00 */
[----:B------:R-:W-:-:S02]  /*4340*/  FFMA R89, R138, R119, R90 ;  /* 0x000000778a597223 */ /* 0x000fc4000000005a */
[----:B------:R-:W-:Y:S01]  /*4350*/  FFMA R88, R139, R119, R88 ;  /* 0x000000778b587223 */ /* 0x000fe20000000058 */
[----:B------:R-:W-:Y:S01]  /*4360*/  LDS.64 R208, [R169.X4+0x40] ;  /* 0x00004000a9d07984 */ /* 0x000fe20000004a00 */
[----:B--2---:R-:W-:-:S03]  /*4370*/  FFMA R93, R148, R72, R93 ;  /* 0x00000048945d7223 */ /* 0x004fc6000000005d */
[----:B------:R-:W2:Y:S01]  /*4380*/  LDS.128 R116, [R213+0x1840] ;  /* 0x00184000d5747984 */ /* 0x000ea20000000c00 */
[----:B------:R-:W-:Y:S01]  /*4390*/  FFMA R172, R149, R72, R172 ;  /* 0x0000004895ac7223 */ /* 0x000fe200000000ac */
[----:B---3--:R-:W-:Y:S01]  /*43a0*/  FFMA R89, R148, R76, R89 ;  /* 0x0000004c94597223 */ /* 0x008fe20000000059 */
[CC--:B------:R-:W-:Y:S01]  /*43b0*/  FFMA R93, R150.reuse, R73.reuse, R93 ;  /* 0x00000049965d7223 */ /* 0x0c0fe2000000005d */
[----:B------:R-:W3:Y:S01]  /*43c0*/  LDS.64 R204, [R169.X4+0x80] ;  /* 0x00008000a9cc7984 */ /* 0x000ee20000004a00 */
[----:B------:R-:W-:Y:S01]  /*43d0*/  FFMA R172, R151, R73, R172 ;  /* 0x0000004997ac7223 */ /* 0x000fe200000000ac */
[----:B------:R-:W-:Y:S01]  /*43e0*/  FFMA R89, R150, R77, R89 ;  /* 0x0000004d96597223 */ /* 0x000fe20000000059 */
[C---:B------:R-:W-:Y:S01]  /*43f0*/  FFMA R93, R156.reuse, R74, R93 ;  /* 0x0000004a9c5d7223 */ /* 0x040fe2000000005d */
[----:B------:R-:W-:Y:S01]  /*4400*/  FFMA R88, R149, R76, R88 ;  /* 0x0000004c95587223 */ /* 0x000fe20000000058 */
[----:B------:R-:W-:Y:S01]  /*4410*/  FFMA R172, R157, R74, R172 ;  /* 0x0000004a9dac7223 */ /* 0x000fe200000000ac */
[----:B------:R-:W-:Y:S01]  /*4420*/  FFMA R89, R156, R78, R89 ;  /* 0x0000004e9c597223 */ /* 0x000fe20000000059 */
[C---:B------:R-:W-:Y:S01]  /*4430*/  FFMA R93, R158.reuse, R75, R93 ;  /* 0x0000004b9e5d7223 */ /* 0x040fe2000000005d */
[----:B------:R-:W5:Y:S01]  /*4440*/  LDS.64 R202, [R169.X4+0xc0] ;  /* 0x0000c000a9ca7984 */ /* 0x000f620000004a00 */
[----:B------:R-:W-:Y:S01]  /*4450*/  FFMA R88, R151, R77, R88 ;  /* 0x0000004d97587223 */ /* 0x000fe20000000058 */
[----:B------:R-:W-:Y:S01]  /*4460*/  FFMA R172, R159, R75, R172 ;  /* 0x0000004b9fac7223 */ /* 0x000fe200000000ac */
[----:B------:R-:W-:Y:S01]  /*4470*/  FFMA R89, R158, R79, R89 ;  /* 0x0000004f9e597223 */ /* 0x000fe20000000059 */
[C---:B----4-:R-:W-:Y:S01]  /*4480*/  FFMA R93, R154.reuse, R68, R93 ;  /* 0x000000449a5d7223 */ /* 0x050fe2000000005d */
[----:B------:R-:W-:Y:S01]  /*4490*/  FFMA R88, R157, R78, R88 ;  /* 0x0000004e9d587223 */ /* 0x000fe20000000058 */
[----:B------:R-:W-:Y:S01]  /*44a0*/  FFMA R172, R155, R68, R172 ;  /* 0x000000449bac7223 */ /* 0x000fe200000000ac */
[----:B0-----:R-:W-:Y:S01]  /*44b0*/  FFMA R89, R154, R64, R89 ;  /* 0x000000409a597223 */ /* 0x001fe20000000059 */
[C---:B------:R-:W-:Y:S01]  /*44c0*/  FFMA R93, R164.reuse, R69, R93 ;  /* 0x00000045a45d7223 */ /* 0x040fe2000000005d */
[----:B------:R-:W-:Y:S01]  /*44d0*/  FFMA R88, R159, R79, R88 ;  /* 0x0000004f9f587223 */ /* 0x000fe20000000058 */
[----:B------:R-:W-:Y:S01]  /*44e0*/  LDS.64 R200, [R169.X4+0x100] ;  /* 0x00010000a9c87984 */ /* 0x000fe20000004a00 */
[----:B------:R-:W-:Y:S01]  /*44f0*/  FFMA R172, R165, R69, R172 ;  /* 0x00000045a5ac7223 */ /* 0x000fe200000000ac */
[----:B------:R-:W-:-:S02]  /*4500*/  FFMA R89, R164, R65, R89 ;  /* 0x00000041a4597223 */ /* 0x000fc40000000059 */
[----:B------:R-:W0:Y:S01]  /*4510*/  LDS.128 R72, [R213+0x1810] ;  /* 0x00181000d5487984 */ /* 0x000e220000000c00 */
[----:B------:R-:W-:-:S03]  /*4520*/  FFMA R93, R162, R70, R93 ;  /* 0x00000046a25d7223 */ /* 0x000fc6000000005d */
[----:B------:R-:W4:Y:S01]  /*4530*/  LDS.128 R76, [R213+0x1850] ;  /* 0x00185000d54c7984 */ /* 0x000f220000000c00 */
[----:B------:R-:W-:Y:S01]  /*4540*/  FFMA R88, R155, R64, R88 ;  /* 0x000000409b587223 */ /* 0x000fe20000000058 */
[----:B------:R-:W-:Y:S02]  /*4550*/  FFMA R172, R163, R70, R172 ;  /* 0x00000046a3ac7223 */ /* 0x000fe400000000ac */
[----:B------:R-:W0:Y:S01]  /*4560*/  LDS.64 R182, [R169.X4+0x140] ;  /* 0x00014000a9b67984 */ /* 0x000e220000004a00 */
[----:B------:R-:W-:Y:S01]  /*4570*/  FFMA R64, R162, R66, R89 ;  /* 0x00000042a2407223 */ /* 0x000fe20000000059 */
[C---:B------:R-:W-:Y:S01]  /*4580*/  FFMA R93, R160.reuse, R71, R93 ;  /* 0x00000047a05d7223 */ /* 0x040fe2000000005d */
[----:B------:R-:W-:Y:S01]  /*4590*/  FFMA R88, R165, R65, R88 ;  /* 0x00000041a5587223 */ /* 0x000fe20000000058 */
[----:B------:R-:W0:Y:S01]  /*45a0*/  LDS.64 R180, [R169.X4+0x180] ;  /* 0x00018000a9b47984 */ /* 0x000e220000004a00 */
[----:B------:R-:W-:Y:S01]  /*45b0*/  FFMA R172, R161, R71, R172 ;  /* 0x00000047a1ac7223 */ /* 0x000fe200000000ac */
[----:B------:R-:W-:Y:S01]  /*45c0*/  FFMA R65, R160, R67, R64 ;  /* 0x00000043a0417223 */ /* 0x000fe20000000040 */
[C---:B-1----:R-:W-:Y:S01]  /*45d0*/  FFMA R64, R112.reuse, R210, R93 ;  /* 0x000000d270407223 */ /* 0x042fe2000000005d */
[----:B------:R-:W-:Y:S01]  /*45e0*/  FFMA R88, R163, R66, R88 ;  /* 0x00000042a3587223 */ /* 0x000fe20000000058 */
[----:B------:R-:W1:Y:S01]  /*45f0*/  LDS.64 R178, [R169.X4+0x1c0] ;  /* 0x0001c000a9b27984 */ /* 0x000e620000004a00 */
[----:B------:R-:W-:Y:S01]  /*4600*/  FFMA R112, R112, R211, R172 ;  /* 0x000000d370707223 */ /* 0x000fe200000000ac */
[----:B--2---:R-:W-:Y:S01]  /*4610*/  FFMA R90, R116, R210, R65 ;  /* 0x000000d2745a7223 */ /* 0x004fe20000000041 */
[----:B------:R-:W-:Y:S01]  /*4620*/  FFMA R88, R161, R67, R88 ;  /* 0x00000043a1587223 */ /* 0x000fe20000000058 */
[----:B------:R-:W-:Y:S01]  /*4630*/  LDS.64 R172, [R169.X4+0x200] ;  /* 0x00020000a9ac7984 */ /* 0x000fe20000004a00 */
[----:B------:R-:W-:-:S03]  /*4640*/  FFMA R89, R113, R208, R64 ;  /* 0x000000d071597223 */ /* 0x000fc60000000040 */
[----:B------:R-:W2:Y:S01]  /*4650*/  LDS.128 R68, [R213+0x1820] ;  /* 0x00182000d5447984 */ /* 0x000ea20000000c00 */
[----:B------:R-:W-:-:S03]  /*4660*/  FFMA R88, R116, R211, R88 ;  /* 0x000000d374587223 */ /* 0x000fc60000000058 */
[----:B------:R-:W1:Y:S01]  /*4670*/  LDS.128 R64, [R213+0x1860] ;  /* 0x00186000d5407984 */ /* 0x000e620000000c00 */
[----:B------:R-:W-:-:S03]  /*4680*/  FFMA R112, R113, R209, R112 ;  /* 0x000000d171707223 */ /* 0x000fc60000000070 */
[----:B------:R-:W1:Y:S01]  /*4690*/  LDS.64 R170, [R169.X4+0x240] ;  /* 0x00024000a9aa7984 */ /* 0x000e620000004a00 */
[C---:B------:R-:W-:Y:S01]  /*46a0*/  FFMA R93, R117.reuse, R208, R90 ;  /* 0x000000d0755d7223 */ /* 0x040fe2000000005a */
[----:B------:R-:W-:Y:S02]  /*46b0*/  FFMA R88, R117, R209, R88 ;  /* 0x000000d175587223 */ /* 0x000fe40000000058 */
[----:B------:R-:W2:Y:S01]  /*46c0*/  LDS.64 R176, [R169.X4+0x280] ;  /* 0x00028000a9b07984 */ /* 0x000ea20000004a00 */
[CC--:B---3--:R-:W-:Y:S01]  /*46d0*/  FFMA R90, R114.reuse, R204.reuse, R89 ;  /* 0x000000cc725a7223 */ /* 0x0c8fe20000000059 */
[-C--:B------:R-:W-:Y:S01]  /*46e0*/  FFMA R112, R114, R205.reuse, R112 ;  /* 0x000000cd72707223 */ /* 0x080fe20000000070 */
[C---:B------:R-:W-:Y:S01]  /*46f0*/  FFMA R92, R118.reuse, R204, R93 ;  /* 0x000000cc765c7223 */ /* 0x040fe2000000005d */
[----:B------:R-:W-:Y:S01]  /*4700*/  FFMA R88, R118, R205, R88 ;  /* 0x000000cd76587223 */ /* 0x000fe20000000058 */
[----:B------:R-:W3:Y:S01]  /*4710*/  LDS.64 R174, [R169.X4+0x2c0] ;  /* 0x0002c000a9ae7984 */ /* 0x000ee20000004a00 */
[CC--:B-----5:R-:W-:Y:S01]  /*4720*/  FFMA R89, R115.reuse, R202.reuse, R90 ;  /* 0x000000ca73597223 */ /* 0x0e0fe2000000005a */
[-C--:B------:R-:W-:Y:S01]  /*4730*/  FFMA R90, R115, R203.reuse, R112 ;  /* 0x000000cb735a7223 */ /* 0x080fe20000000070 */
[C---:B------:R-:W-:Y:S01]  /*4740*/  FFMA R93, R119.reuse, R202, R92 ;  /* 0x000000ca775d7223 */ /* 0x040fe2000000005c */
[----:B------:R-:W-:Y:S01]  /*4750*/  FFMA R88, R119, R203, R88 ;  /* 0x000000cb77587223 */ /* 0x000fe20000000058 */
[----:B------:R-:W-:Y:S04]  /*4760*/  LDS.64 R166, [R169.X4+0x300] ;  /* 0x00030000a9a67984 */ /* 0x000fe80000004a00 */
[----:B------:R-:W5:Y:S04]  /*4770*/  LDS.128 R112, [R213+0x1830] ;  /* 0x00183000d5707984 */ /* 0x000f680000000c00 */
[----:B------:R-:W5:Y:S01]  /*4780*/  LDS.128 R116, [R213+0x1870] ;  /* 0x00187000d5747984 */ /* 0x000f620000000c00 */
[----:B0-----:R-:W-:-:S03]  /*4790*/  FFMA R92, R72, R200, R89 ;  /* 0x000000c8485c7223 */ /* 0x001fc60000000059 */
[----:B------:R-:W0:Y:S01]  /*47a0*/  LDS.64 R184, [R169.X4+0x340] ;  /* 0x00034000a9b87984 */ /* 0x000e220000004a00 */
[-C--:B------:R-:W-:Y:S01]  /*47b0*/  FFMA R90, R72, R201.reuse, R90 ;  /* 0x000000c9485a7223 */ /* 0x080fe2000000005a */
[C---:B----4-:R-:W-:Y:S01]  /*47c0*/  FFMA R72, R76.reuse, R200, R93 ;  /* 0x000000c84c487223 */ /* 0x050fe2000000005d */
[----:B------:R-:W-:Y:S01]  /*47d0*/  FFMA R88, R76, R201, R88 ;  /* 0x000000c94c587223 */ /* 0x000fe20000000058 */
[----:B------:R-:W4:Y:S01]  /*47e0*/  LDS.64 R186, [R169.X4+0x380] ;  /* 0x00038000a9ba7984 */ /* 0x000f220000004a00 */
[CC--:B------:R-:W-:Y:S01]  /*47f0*/  FFMA R89, R73.reuse, R182.reuse, R92 ;  /* 0x000000b649597223 */ /* 0x0c0fe2000000005c */
[-C--:B------:R-:W-:Y:S01]  /*4800*/  FFMA R90, R73, R183.reuse, R90 ;  /* 0x000000b7495a7223 */ /* 0x080fe2000000005a */
[C---:B------:R-:W-:Y:S01]  /*4810*/  FFMA R73, R77.reuse, R182, R72 ;  /* 0x000000b64d497223 */ /* 0x040fe20000000048 */
[----:B------:R-:W4:Y:S01]  /*4820*/  LDS.64 R188, [R169.X4+0x3c0] ;  /* 0x0003c000a9bc7984 */ /* 0x000f220000004a00 */
[----:B------:R-:W-:Y:S01]  /*4830*/  FFMA R88, R77, R183, R88 ;  /* 0x000000b74d587223 */ /* 0x000fe20000000058 */
[CC--:B------:R-:W-:Y:S01]  /*4840*/  FFMA R72, R74.reuse, R180.reuse, R89 ;  /* 0x000000b44a487223 */ /* 0x0c0fe20000000059 */
        /* <DEDUP_REMOVED lines=23> */
[CC--:B-----5:R-:W-:Y:S01]  /*49c0*/  FFMA R64, R112.reuse, R166.reuse, R65 ;  /* 0x000000a670407223 */ /* 0x0e0fe20000000041 */
[-C--:B------:R-:W-:Y:S01]  /*49d0*/  FFMA R90, R112, R167.reuse, R90 ;  /* 0x000000a7705a7223 */ /* 0x080fe2000000005a */
[C---:B------:R-:W-:Y:S01]  /*49e0*/  FFMA R66, R116.reuse, R166, R69 ;  /* 0x000000a674427223 */ /* 0x040fe20000000045 */
[----:B------:R-:W-:Y:S01]  /*49f0*/  FFMA R88, R116, R167, R88 ;  /* 0x000000a774587223 */ /* 0x000fe20000000058 */
[----:B------:R-:W-:Y:S01]  /*4a00*/  LDS.64 R228, [R169.X4+0x1200] ;  /* 0x00120000a9e47984 */ /* 0x000fe20000004a00 */
[-C--:B0-----:R-:W-:Y:S01]  /*4a10*/  FFMA R65, R113, R184.reuse, R64 ;  /* 0x000000b871417223 */ /* 0x081fe20000000040 */
[----:B------:R-:W-:Y:S01]  /*4a20*/  FFMA R67, R117, R184, R66 ;  /* 0x000000b875437223 */ /* 0x000fe20000000042 */
[-C--:B------:R-:W-:Y:S01]  /*4a30*/  FFMA R90, R113, R185.reuse, R90 ;  /* 0x000000b9715a7223 */ /* 0x080fe2000000005a */
[----:B------:R-:W-:Y:S01]  /*4a40*/  FFMA R88, R117, R185, R88 ;  /* 0x000000b975587223 */ /* 0x000fe20000000058 */
[-C--:B----4-:R-:W-:Y:S01]  /*4a50*/  FFMA R64, R114, R186.reuse, R65 ;  /* 0x000000ba72407223 */ /* 0x090fe20000000041 */
[----:B------:R-:W-:Y:S01]  /*4a60*/  FFMA R66, R118, R186, R67 ;  /* 0x000000ba76427223 */ /* 0x000fe20000000043 */
[-C--:B------:R-:W-:Y:S01]  /*4a70*/  FFMA R90, R114, R187.reuse, R90 ;  /* 0x000000bb725a7223 */ /* 0x080fe2000000005a */
[----:B------:R-:W-:Y:S01]  /*4a80*/  FFMA R88, R118, R187, R88 ;  /* 0x000000bb76587223 */ /* 0x000fe20000000058 */
[-C--:B------:R-:W-:Y:S01]  /*4a90*/  FFMA R114, R115, R188.reuse, R64 ;  /* 0x000000bc73727223 */ /* 0x080fe20000000040 */
[----:B------:R-:W-:Y:S01]  /*4aa0*/  FFMA R118, R119, R188, R66 ;  /* 0x000000bc77767223 */ /* 0x000fe20000000042 */
[-C--:B------:R-:W-:Y:S01]  /*4ab0*/  FFMA R115, R115, R189.reuse, R90 ;  /* 0x000000bd73737223 */ /* 0x080fe2000000005a */
[----:B------:R-:W-:Y:S01]  /*4ac0*/  FFMA R119, R119, R189, R88 ;  /* 0x000000bd77777223 */ /* 0x000fe20000000058 */
[----:B------:R-:W-:Y:S04]  /*4ad0*/  LDS.64 R226, [R169.X4+0x1240] ;  /* 0x00124000a9e27984 */ /* 0x000fe80000004a00 */
[----:B------:R-:W-:Y:S04]  /*4ae0*/  LDS.64 R88, [R169.X4+0x11c0] ;  /* 0x0011c000a9587984 */ /* 0x000fe80000004a00 */
[----:B------:R-:W-:Y:S04]  /*4af0*/  LDS.64 R224, [R169.X4+0x1280] ;  /* 0x00128000a9e07984 */ /* 0x000fe80000004a00 */
[----:B------:R-:W-:Y:S04]  /*4b00*/  LDS.64 R222, [R169.X4+0x12c0] ;  /* 0x0012c000a9de7984 */ /* 0x000fe80000004a00 */
[----:B------:R-:W-:Y:S04]  /*4b10*/  LDS.64 R220, [R169.X4+0x1300] ;  /* 0x00130000a9dc7984 */ /* 0x000fe80000004a00 */
[----:B------:R-:W-:Y:S04]  /*4b20*/  LDS.64 R218, [R169.X4+0x1340] ;  /* 0x00134000a9da7984 */ /* 0x000fe80000004a00 */
[----:B------:R-:W-:Y:S04]  /*4b30*/  LDS.64 R216, [R169.X4+0x1380] ;  /* 0x00138000a9d87984 */ /* 0x000fe80000004a00 */
[----:B------:R-:W-:Y:S04]  /*4b40*/  LDS.64 R214, [R169.X4+0x13c0] ;  /* 0x0013c000a9d67984 */ /* 0x000fe80000004a00 */
[----:B------:R-:W-:Y:S04]  /*4b50*/  LDS.128 R64, [R213+0x420] ;  /* 0x00042000d5407984 */ /* 0x000fe80000000c00 */
[----:B------:R-:W-:Y:S04]  /*4b60*/  LDS.128 R68, [R213+0x460] ;  /* 0x00046000d5447984 */ /* 0x000fe80000000c00 */
[----:B------:R-:W-:Y:S04]  /*4b70*/  LDS.128 R72, [R213+0x430] ;  /* 0x00043000d5487984 */ /* 0x000fe80000000c00 */
[----:B------:R-:W-:Y:S04]  /*4b80*/  LDS.128 R76, [R213+0x470] ;  /* 0x00047000d54c7984 */ /* 0x000fe80000000c00 */
[----:B------:R-:W-:Y:S06]  /*4b90*/  BAR.SYNC 0x0 ;  /* 0x0000000000007b1d */ /* 0x000fec0000000000 */
[----:B------:R-:W-:Y:S04]  /*4ba0*/  STS.64 [R0.X4], R114 ;  /* 0x0000007200007388 */ /* 0x000fe80000004a00 */
[----:B------:R-:W-:Y:S04]  /*4bb0*/  STS.64 [R0.X4+0x40], R118 ;  /* 0x0000407600007388 */ /* 0x000fe80000004a00 */
[----:B------:R-:W-:Y:S06]  /*4bc0*/  BAR.SYNC 0x0 ;  /* 0x0000000000007b1d */ /* 0x000fec0000000000 */
[----:B------:R-:W0:Y:S04]  /*4bd0*/  LDS.64 R112, [R169.X4] ;  /* 0x00000000a9707984 */ /* 0x000e280000004a00 */
[----:B------:R-:W1:Y:S01]  /*4be0*/  LDS.64 R92, [R169.X4+0x40] ;  /* 0x00004000a95c7984 */ /* 0x000e620000004a00 */
[-C--:B0-----:R-:W-:Y:S01]  /*4bf0*/  FFMA R90, R12, R112.reuse, RZ ;  /* 0x000000700c5a7223 */ /* 0x081fe200000000ff */
[----:B------:R-:W-:Y:S01]  /*4c00*/  FFMA R112, R16, R112, RZ ;  /* 0x0000007010707223 */ /* 0x000fe200000000ff */
[-C--:B------:R-:W-:Y:S01]  /*4c10*/  FFMA R12, R12, R113.reuse, RZ ;  /* 0x000000710c0c7223 */ /* 0x080fe200000000ff */
[----:B------:R-:W-:-:S02]  /*4c20*/  FFMA R16, R16, R113, RZ ;  /* 0x0000007110107223 */ /* 0x000fc400000000ff */
[-C--:B-1----:R-:W-:Y:S02]  /*4c30*/  FFMA R115, R17, R92.reuse, R112 ;  /* 0x0000005c11737223 */ /* 0x082fe40000000070 */
[----:B------:R-:W0:Y:S01]  /*4c40*/  LDS.64 R112, [R169.X4+0x80] ;  /* 0x00008000a9707984 */ /* 0x000e220000004a00 */
[C---:B------:R-:W-:Y:S01]  /*4c50*/  FFMA R117, R13.reuse, R92, R90 ;  /* 0x0000005c0d757223 */ /* 0x040fe2000000005a */
[-C--:B------:R-:W-:Y:S02]  /*4c60*/  FFMA R90, R13, R93.reuse, R12 ;  /* 0x0000005d0d5a7223 */ /* 0x080fe4000000000c */
[----:B------:R-:W1:Y:S01]  /*4c70*/  LDS.64 R12, [R169.X4+0xc0] ;  /* 0x0000c000a90c7984 */ /* 0x000e620000004a00 */
[----:B------:R-:W-:Y:S01]  /*4c80*/  FFMA R16, R17, R93, R16 ;  /* 0x0000005d11107223 */ /* 0x000fe20000000010 */
[-C--:B0-----:R-:W-:Y:S01]  /*4c90*/  FFMA R92, R14, R112.reuse, R117 ;  /* 0x000000700e5c7223 */ /* 0x081fe20000000075 */
[C---:B------:R-:W-:Y:S02]  /*4ca0*/  FFMA R112, R18.reuse, R112, R115 ;  /* 0x0000007012707223 */ /* 0x040fe40000000073 */
[----:B------:R-:W-:-:S02]  /*4cb0*/  FFMA R18, R18, R113, R16 ;  /* 0x0000007112127223 */ /* 0x000fc40000000010 */
[----:B------:R-:W0:Y:S01]  /*4cc0*/  LDS.64 R16, [R169.X4+0x100] ;  /* 0x00010000a9107984 */ /* 0x000e220000004a00 */
[----:B-1----:R-:W-:-:S03]  /*4cd0*/  FFMA R115, R15, R12, R92 ;  /* 0x0000000c0f737223 */ /* 0x002fc6000000005c */
[----:B------:R-:W1:Y:S01]  /*4ce0*/  LDS.64 R92, [R169.X4+0x140] ;  /* 0x00014000a95c7984 */ /* 0x000e620000004a00 */
[----:B------:R-:W-:Y:S01]  /*4cf0*/  FFMA R90, R14, R113, R90 ;  /* 0x000000710e5a7223 */ /* 0x000fe2000000005a */
[----:B------:R-:W-:Y:S02]  /*4d00*/  FFMA R117, R19, R12, R112 ;  /* 0x0000000c13757223 */ /* 0x000fe40000000070 */
[----:B------:R-:W2:Y:S01]  /*4d10*/  LDS.64 R112, [R169.X4+0x180] ;  /* 0x00018000a9707984 */ /* 0x000ea20000004a00 */
[----:B------:R-:W-:-:S03]  /*4d20*/  FFMA R90, R15, R13, R90 ;  /* 0x0000000d0f5a7223 */ /* 0x000fc6000000005a */
[----:B------:R-:W3:Y:S01]  /*4d30*/  LDS.64 R14, [R169.X4+0x1c0] ;  /* 0x0001c000a90e7984 */ /* 0x000ee20000004a00 */
[----:B------:R-:W-:Y:S01]  /*4d40*/  FFMA R18, R19, R13, R18 ;  /* 0x0000000d13127223 */ /* 0x000fe20000000012 */
[----:B0-----:R-:W-:-:S04]  /*4d50*/  FFMA R12, R100, R16, R115 ;  /* 0x00000010640c7223 */ /* 0x001fc80000000073 */
[----:B-1----:R-:W-:Y:S01]  /*4d60*/  FFMA R13, R101, R92, R12 ;  /* 0x0000005c650d7223 */ /* 0x002fe2000000000c */
[----:B------:R-:W-:-:S03]  /*4d70*/  FFMA R16, R108, R16, R117 ;  /* 0x000000106c107223 */ /* 0x000fc60000000075 */
[----:B--2---:R-:W-:Y:S01]  /*4d80*/  FFMA R12, R102, R112, R13 ;  /* 0x00000070660c7223 */ /* 0x004fe2000000000d */
[-C--:B------:R-:W-:Y:S01]  /*4d90*/  FFMA R90, R100, R17.reuse, R90 ;  /* 0x00000011645a7223 */ /* 0x080fe2000000005a */
[----:B------:R-:W-:Y:S01]  /*4da0*/  FFMA R18, R108, R17, R18 ;  /* 0x000000116c127223 */ /* 0x000fe20000000012 */
[----:B------:R-:W-:Y:S01]  /*4db0*/  FFMA R17, R109, R92, R16 ;  /* 0x0000005c6d117223 */ /* 0x000fe20000000010 */
[----:B---3--:R-:W-:Y:S02]  /*4dc0*/  FFMA R115, R103, R14, R12 ;  /* 0x0000000e67737223 */ /* 0x008fe4000000000c */
[----:B------:R-:W0:Y:S01]  /*4dd0*/  LDS.64 R12, [R169.X4+0x200] ;  /* 0x00020000a90c7984 */ /* 0x000e220000004a00 */
[----:B------:R-:W-:Y:S01]  /*4de0*/  FFMA R18, R109, R93, R18 ;  /* 0x0000005d6d127223 */ /* 0x000fe20000000012 */
[C---:B------:R-:W-:Y:S02]  /*4df0*/  FFMA R112, R110.reuse, R112, R17 ;  /* 0x000000706e707223 */ /* 0x040fe40000000011 */
[----:B------:R-:W1:Y:S01]  /*4e00*/  LDS.64 R16, [R169.X4+0x240] ;  /* 0x00024000a9107984 */ /* 0x000e620000004a00 */
[----:B------:R-:W-:-:S03]  /*4e10*/  FFMA R110, R110, R113, R18 ;  /* 0x000000716e6e7223 */ /* 0x000fc60000000012 */
[----:B------:R-:W2:Y:S01]  /*4e20*/  LDS.64 R18, [R169.X4+0x280] ;  /* 0x00028000a9127984 */ /* 0x000ea20000004a00 */
[----:B------:R-:W-:-:S03]  /*4e30*/  FFMA R90, R101, R93, R90 ;  /* 0x0000005d655a7223 */ /* 0x000fc6000000005a */
[----:B------:R-:W3:Y:S01]  /*4e40*/  LDS.64 R92, [R169.X4+0x2c0] ;  /* 0x0002c000a95c7984 */ /* 0x000ee20000004a00 */
[----:B------:R-:W-:-:S03]  /*4e50*/  FFMA R90, R102, R113, R90 ;  /* 0x00000071665a7223 */ /* 0x000fc6000000005a */
[----:B------:R-:W4:Y:S01]  /*4e60*/  LDS.64 R100, [R169.X4+0x300] ;  /* 0x00030000a9647984 */ /* 0x000f220000004a00 */
[----:B------:R-:W-:-:S03]  /*4e70*/  FFMA R90, R103, R15, R90 ;  /* 0x0000000f675a7223 */ /* 0x000fc6000000005a */
[----:B------:R-:W5:Y:S04]  /*4e80*/  LDS.64 R102, [R169.X4+0x340] ;  /* 0x00034000a9667984 */ /* 0x000f680000004a00 */
[----:B------:R-:W5:Y:S01]  /*4e90*/  LDS.64 R108, [R169.X4+0x380] ;  /* 0x00038000a96c7984 */ /* 0x000f620000004a00 */
[----:B------:R-:W-:-:S03]  /*4ea0*/  FFMA R117, R111, R14, R112 ;  /* 0x0000000e6f757223 */ /* 0x000fc60000000070 */
[----:B------:R-:W5:Y:S01]  /*4eb0*/  LDS.64 R112, [R169.X4+0x3c0] ;  /* 0x0003c000a9707984 */ /* 0x000f620000004a00 */
        /* <DEDUP_REMOVED lines=40> */
[----:B------:R-:W0:Y:S04]  /*5140*/  LDS.128 R16, [R213+0x2000] ;  /* 0x00200000d5107984 */ /* 0x000e280000000c00 */
[----:B------:R-:W1:Y:S04]  /*5150*/  LDS.128 R12, [R213+0x2040] ;  /* 0x00204000d50c7984 */ /* 0x000e680000000c00 */
[----:B------:R-:W2:Y:S04]  /*5160*/  LDS.128 R80, [R213+0x2010] ;  /* 0x00201000d5507984 */ /* 0x000ea80000000c00 */
[----:B------:R-:W3:Y:S01]  /*5170*/  LDS.128 R84, [R213+0x2050] ;  /* 0x00205000d5547984 */ /* 0x000ee20000000c00 */
[CC--:B------:R-:W-:Y:S01]  /*5180*/  FFMA R252, R91.reuse, R88.reuse, R252 ;  /* 0x000000585bfc7223 */ /* 0x0c0fe200000000fc */
[-C--:B------:R-:W-:Y:S01]  /*5190*/  FFMA R251, R91, R89.reuse, R251 ;  /* 0x000000595bfb7223 */ /* 0x080fe200000000fb */
[C---:B------:R-:W-:Y:S01]  /*51a0*/  FFMA R250, R95.reuse, R88, R250 ;  /* 0x000000585ffa7223 */ /* 0x040fe200000000fa */
[----:B------:R-:W-:Y:S01]  /*51b0*/  FFMA R249, R95, R89, R249 ;  /* 0x000000595ff97223 */ /* 0x000fe200000000f9 */
[----:B------:R-:W-:Y:S04]  /*51c0*/  LDS.128 R96, [R213+0x2070] ;  /* 0x00207000d5607984 */ /* 0x000fe80000000c00 */
[----:B------:R-:W-:Y:S04]  /*51d0*/  LDS.64 R116, [R169.X4+0x800] ;  /* 0x00080000a9747984 */ /* 0x000fe80000004a00 */
[----:B------:R-:W-:Y:S04]  /*51e0*/  LDS.128 R104, [R213+0x2440] ;  /* 0x00244000d5687984 */ /* 0x000fe80000000c00 */
[----:B------:R-:W-:Y:S01]  /*51f0*/  LDS.64 R118, [R169.X4+0x880] ;  /* 0x00088000a9767984 */ /* 0x000fe20000004a00 */
[C---:B0-----:R-:W-:Y:S01]  /*5200*/  FFMA R89, R20.reuse, R16, RZ ;  /* 0x0000001014597223 */ /* 0x041fe200000000ff */
[----:B-1----:R-:W-:Y:S01]  /*5210*/  FFMA R88, R20, R12, RZ ;  /* 0x0000000c14587223 */ /* 0x002fe200000000ff */
[C---:B------:R-:W-:Y:S01]  /*5220*/  FFMA R20, R21.reuse, R16, RZ ;  /* 0x0000001015147223 */ /* 0x040fe200000000ff */
[----:B------:R-:W-:Y:S01]  /*5230*/  FFMA R90, R21, R12, RZ ;  /* 0x0000000c155a7223 */ /* 0x000fe200000000ff */
[C---:B------:R-:W-:Y:S01]  /*5240*/  FFMA R93, R22.reuse, R17, R89 ;  /* 0x00000011165d7223 */ /* 0x040fe20000000059 */
[----:B------:R-:W-:Y:S01]  /*5250*/  FFMA R95, R22, R13, R88 ;  /* 0x0000000d165f7223 */ /* 0x000fe20000000058 */
[C---:B------:R-:W-:Y:S01]  /*5260*/  FFMA R92, R23.reuse, R17, R20 ;  /* 0x00000011175c7223 */ /* 0x040fe20000000014 */
[----:B------:R-:W-:-:S02]  /*5270*/  FFMA R94, R23, R13, R90 ;  /* 0x0000000d175e7223 */ /* 0x000fc4000000005a */
[----:B------:R-:W0:Y:S04]  /*5280*/  LDS.128 R20, [R213+0x2020] ;  /* 0x00202000d5147984 */ /* 0x000e280000000c00 */
[----:B------:R-:W1:Y:S01]  /*5290*/  LDS.128 R88, [R213+0x2060] ;  /* 0x00206000d5587984 */ /* 0x000e620000000c00 */
[C---:B------:R-:W-:Y:S01]  /*52a0*/  FFMA R93, R194.reuse, R18, R93 ;  /* 0x00000012c25d7223 */ /* 0x040fe2000000005d */
[----:B------:R-:W-:Y:S01]  /*52b0*/  FFMA R194, R194, R14, R95 ;  /* 0x0000000ec2c27223 */ /* 0x000fe2000000005f */
[C---:B------:R-:W-:Y:S01]  /*52c0*/  FFMA R92, R195.reuse, R18, R92 ;  /* 0x00000012c35c7223 */ /* 0x040fe2000000005c */
[----:B------:R-:W-:Y:S01]  /*52d0*/  FFMA R94, R195, R14, R94 ;  /* 0x0000000ec35e7223 */ /* 0x000fe2000000005e */
[C---:B------:R-:W-:Y:S01]  /*52e0*/  FFMA R93, R196.reuse, R19, R93 ;  /* 0x00000013c45d7223 */ /* 0x040fe2000000005d */
[----:B------:R-:W-:Y:S01]  /*52f0*/  FFMA R95, R196, R15, R194 ;  /* 0x0000000fc45f7223 */ /* 0x000fe200000000c2 */
[C---:B------:R-:W-:Y:S01]  /*5300*/  FFMA R100, R197.reuse, R19, R92 ;  /* 0x00000013c5647223 */ /* 0x040fe2000000005c */
[----:B------:R-:W-:Y:S01]  /*5310*/  FFMA R197, R197, R15, R94 ;  /* 0x0000000fc5c57223 */ /* 0x000fe2000000005e */
[C---:B--2---:R-:W-:Y:S01]  /*5320*/  FFMA R101, R124.reuse, R80, R93 ;  /* 0x000000507c657223 */ /* 0x044fe2000000005d */
[----:B---3--:R-:W-:-:S02]  /*5330*/  FFMA R124, R124, R84, R95 ;  /* 0x000000547c7c7223 */ /* 0x008fc4000000005f */
[----:B------:R-:W2:Y:S01]  /*5340*/  LDS.128 R92, [R213+0x2030] ;  /* 0x00203000d55c7984 */ /* 0x000ea20000000c00 */
[C---:B------:R-:W-:Y:S01]  /*5350*/  FFMA R101, R126.reuse, R81, R101 ;  /* 0x000000517e657223 */ /* 0x040fe20000000065 */
[C---:B------:R-:W-:Y:S01]  /*5360*/  FFMA R100, R125.reuse, R80, R100 ;  /* 0x000000507d647223 */ /* 0x040fe20000000064 */
[----:B------:R-:W-:Y:S01]  /*5370*/  FFMA R102, R125, R84, R197 ;  /* 0x000000547d667223 */ /* 0x000fe200000000c5 */
[----:B------:R-:W-:Y:S01]  /*5380*/  FFMA R103, R126, R85, R124 ;  /* 0x000000557e677223 */ /* 0x000fe2000000007c */
        /* <DEDUP_REMOVED lines=8> */
[----:B------:R-:W-:Y:S01]  /*5410*/  LDS.64 R124, [R169.X4+0x900] ;  /* 0x00090000a97c7984 */ /* 0x000fe20000004a00 */
[C---:B------:R-:W-:Y:S01]  /*5420*/  FFMA R100, R131.reuse, R83, R100 ;  /* 0x0000005383647223 */ /* 0x040fe20000000064 */
[----:B------:R-:W-:-:S02]  /*5430*/  FFMA R102, R131, R87, R102 ;  /* 0x0000005783667223 */ /* 0x000fc40000000066 */
[----:B------:R-:W-:Y:S01]  /*5440*/  LDS.64 R126, [R169.X4+0x940] ;  /* 0x00094000a97e7984 */ /* 0x000fe20000004a00 */
[C---:B0-----:R-:W-:Y:S01]  /*5450*/  FFMA R101, R128.reuse, R20, R101 ;  /* 0x0000001480657223 */ /* 0x041fe20000000065 */
[----:B-1----:R-:W-:-:S03]  /*5460*/  FFMA R128, R128, R88, R103 ;  /* 0x0000005880807223 */ /* 0x002fc60000000067 */
        /* <DEDUP_REMOVED lines=12> */
[C---:B--2---:R-:W-:Y:S01]  /*5530*/  FFMA R131, R120.reuse, R92, R101 ;  /* 0x0000005c78837223 */ /* 0x044fe20000000065 */
[C---:B------:R-:W-:Y:S01]  /*5540*/  FFMA R108, R191.reuse, R23, R100 ;  /* 0x00000017bf6c7223 */ /* 0x040fe20000000064 */
[----:B------:R-:W-:Y:S01]  /*5550*/  FFMA R191, R191, R91, R102 ;  /* 0x0000005bbfbf7223 */ /* 0x000fe20000000066 */
[----:B------:R-:W-:Y:S01]  /*5560*/  FFMA R110, R120, R96, R103 ;  /* 0x00000060786e7223 */ /* 0x000fe20000000067 */
[----:B------:R-:W-:Y:S01]  /*5570*/  LDS.64 R128, [R169.X4+0x980] ;  /* 0x00098000a9807984 */ /* 0x000fe20000004a00 */
[----:B------:R-:W-:-:S03]  /*5580*/  FFMA R108, R121, R92, R108 ;  /* 0x0000005c796c7223 */ /* 0x000fc6000000006c */
[----:B------:R-:W0:Y:S01]  /*5590*/  LDS.128 R100, [R213+0x2400] ;  /* 0x00240000d5647984 */ /* 0x000e220000000c00 */
[----:B------:R-:W-:-:S03]  /*55a0*/  FFMA R112, R121, R96, R191 ;  /* 0x0000006079707223 */ /* 0x000fc600000000bf */
[----:B------:R-:W1:Y:S01]  /*55b0*/  LDS.64 R120, [R169.X4+0x840] ;  /* 0x00084000a9787984 */ /* 0x000e620000004a00 */
[C---:B------:R-:W-:Y:S01]  /*55c0*/  FFMA R131, R122.reuse, R93, R131 ;  /* 0x0000005d7a837223 */ /* 0x040fe20000000083 */
[----:B------:R-:W-:Y:S01]  /*55d0*/  FFMA R133, R122, R97, R110 ;  /* 0x000000617a857223 */ /* 0x000fe2000000006e */
[C---:B------:R-:W-:Y:S01]  /*55e0*/  FFMA R130, R123.reuse, R93, R108 ;  /* 0x0000005d7b827223 */ /* 0x040fe2000000006c */
[----:B------:R-:W-:Y:S01]  /*55f0*/  FFMA R132, R123, R97, R112 ;  /* 0x000000617b847223 */ /* 0x000fe20000000070 */
[----:B------:R-:W-:Y:S04]  /*5600*/  LDS.128 R108, [R213+0x2410] ;  /* 0x00241000d56c7984 */ /* 0x000fe80000000c00 */
[----:B------:R-:W2:Y:S04]  /*5610*/  LDS.64 R122, [R169.X4+0x8c0] ;  /* 0x0008c000a97a7984 */ /* 0x000ea80000004a00 */
[----:B------:R-:W3:Y:S01]  /*5620*/  LDS.128 R112, [R213+0x2450] ;  /* 0x00245000d5707984 */ /* 0x000ee20000000c00 */
[C---:B------:R-:W-:Y:S01]  /*5630*/  FFMA R131, R206.reuse, R94, R131 ;  /* 0x0000005ece837223 */ /* 0x040fe20000000083 */
[----:B------:R-:W-:Y:S01]  /*5640*/  FFMA R206, R206, R98, R133 ;  /* 0x00000062cece7223 */ /* 0x000fe20000000085 */
[C---:B------:R-:W-:Y:S01]  /*5650*/  FFMA R130, R207.reuse, R94, R130 ;  /* 0x0000005ecf827223 */ /* 0x040fe20000000082 */
[----:B------:R-:W-:Y:S01]  /*5660*/  FFMA R132, R207, R98, R132 ;  /* 0x00000062cf847223 */ /* 0x000fe20000000084 */
[C---:B------:R-:W-:Y:S01]  /*5670*/  FFMA R131, R198.reuse, R95, R131 ;  /* 0x0000005fc6837223 */ /* 0x040fe20000000083 */
[----:B------:R-:W-:Y:S01]  /*5680*/  FFMA R133, R198, R99, R206 ;  /* 0x00000063c6857223 */ /* 0x000fe200000000ce */
[C---:B------:R-:W-:Y:S01]  /*5690*/  FFMA R130, R199.reuse, R95, R130 ;  /* 0x0000005fc7827223 */ /* 0x040fe20000000082 */
[----:B------:R-:W-:-:S04]  /*56a0*/  FFMA R132, R199, R99, R132 ;  /* 0x00000063c7847223 */ /* 0x000fc80000000084 */
[-C--:B------:R-:W-:Y:S01]  /*56b0*/  FFMA R132, R104, R117.reuse, R132 ;  /* 0x0000007568847223 */ /* 0x080fe20000000084 */
[-C--:B0-----:R-:W-:Y:S01]  /*56c0*/  FFMA R134, R100, R116.reuse, R131 ;  /* 0x0000007464867223 */ /* 0x081fe20000000083 */
[----:B------:R-:W-:Y:S01]  /*56d0*/  FFMA R116, R104, R116, R133 ;  /* 0x0000007468747223 */ /* 0x000fe20000000085 */
[----:B------:R-:W-:Y:S02]  /*56e0*/  FFMA R130, R100, R117, R130 ;  /* 0x0000007564827223 */ /* 0x000fe40000000082 */
[-C--:B-1----:R-:W-:Y:S01]  /*56f0*/  FFMA R117, R101, R120.reuse, R134 ;  /* 0x0000007865757223 */ /* 0x082fe20000000086 */
[----:B------:R-:W-:Y:S01]  /*5700*/  FFMA R131, R105, R120, R116 ;  /* 0x0000007869837223 */ /* 0x000fe20000000074 */
[-C--:B------:R-:W-:Y:S01]  /*5710*/  FFMA R130, R101, R121.reuse, R130 ;  /* 0x0000007965827223 */ /* 0x080fe20000000082 */
[----:B------:R-:W-:Y:S01]  /*5720*/  FFMA R132, R105, R121, R132 ;  /* 0x0000007969847223 */ /* 0x000fe20000000084 */
[-C--:B------:R-:W-:Y:S01]  /*5730*/  FFMA R116, R102, R118.reuse, R117 ;  /* 0x0000007666747223 */ /* 0x080fe20000000075 */
[----:B------:R-:W-:Y:S01]  /*5740*/  FFMA R118, R106, R118, R131 ;  /* 0x000000766a767223 */ /* 0x000fe20000000083 */
[-C--:B------:R-:W-:Y:S01]  /*5750*/  FFMA R130, R102, R119.reuse, R130 ;  /* 0x0000007766827223 */ /* 0x080fe20000000082 */
[----:B------:R-:W-:Y:S01]  /*5760*/  FFMA R132, R106, R119, R132 ;  /* 0x000000776a847223 */ /* 0x000fe20000000084 */
[-C--:B--2---:R-:W-:Y:S01]  /*5770*/  FFMA R117, R103, R122.reuse, R116 ;  /* 0x0000007a67757223 */ /* 0x084fe20000000074 */
[----:B------:R-:W-:Y:S01]  /*5780*/  FFMA R119, R107, R122, R118 ;  /* 0x0000007a6b777223 */ /* 0x000fe20000000076 */
[----:B------:R-:W-:-:S02]  /*5790*/  FFMA R130, R103, R123, R130 ;  /* 0x0000007b67827223 */ /* 0x000fc40000000082 */
[-C--:B------:R-:W-:Y:S01]  /*57a0*/  FFMA R116, R108, R124.reuse, R117 ;  /* 0x0000007c6c747223 */ /* 0x080fe20000000075 */
[----:B---3--:R-:W-:Y:S01]  /*57b0*/  FFMA R124, R112, R124, R119 ;  /* 0x0000007c707c7223 */ /* 0x008fe20000000077 */
[----:B------:R-:W-:Y:S01]  /*57c0*/  FFMA R132, R107, R123, R132 ;  /* 0x0000007b6b847223 */ /* 0x000fe20000000084 */
[-C--:B------:R-:W-:Y:S01]  /*57d0*/  FFMA R130, R108, R125.reuse, R130 ;  /* 0x0000007d6c827223 */ /* 0x080fe20000000082 */
[-C--:B------:R-:W-:Y:S01]  /*57e0*/  FFMA R117, R109, R126.reuse, R116 ;  /* 0x0000007e6d757223 */ /* 0x080fe20000000074 */
[----:B------:R-:W-:Y:S01]  /*57f0*/  FFMA R119, R113, R126, R124 ;  /* 0x0000007e71777223 */ /* 0x000fe2000000007c */
[----:B------:R-:W-:Y:S01]  /*5800*/  FFMA R132, R112, R125, R132 ;  /* 0x0000007d70847223 */ /* 0x000fe20000000084 */
[----:B------:R-:W-:Y:S01]  /*5810*/  LDS.128 R120, [R213+0x2460] ;  /* 0x00246000d5787984 */ /* 0x000fe20000000c00 */
[----:B------:R-:W-:-:S03]  /*5820*/  FFMA R130, R109, R127, R130 ;  /* 0x0000007f6d827223 */ /* 0x000fc60000000082 */
[----:B------:R-:W0:Y:S01]  /*5830*/  LDS.64 R124, [R169.X4+0x9c0] ;  /* 0x0009c000a97c7984 */ /* 0x000e220000004a00 */
[----:B------:R-:W-:Y:S01]  /*5840*/  FFMA R132, R113, R127, R132 ;  /* 0x0000007f71847223 */ /* 0x000fe20000000084 */
[-C--:B------:R-:W-:Y:S01]  /*5850*/  FFMA R134, R110, R128.reuse, R117 ;  /* 0x000000806e867223 */ /* 0x080fe20000000075 */
[----:B------:R-:W-:Y:S01]  /*5860*/  FFMA R190, R114, R128, R119 ;  /* 0x0000008072be7223 */ /* 0x000fe20000000077 */
[----:B------:R-:W-:Y:S01]  /*5870*/  LDS.64 R126, [R169.X4+0xa00] ;  /* 0x000a0000a97e7984 */ /* 0x000fe20000004a00 */
[----:B------:R-:W-:-:S03]  /*5880*/  FFMA R192, R110, R129, R130 ;  /* 0x000000816ec07223 */ /* 0x000fc60000000082 */
[----:B------:R-:W1:Y:S01]  /*5890*/  LDS.128 R116, [R213+0x2420] ;  /* 0x00242000d5747984 */ /* 0x000e620000000c00 */
[----:B------:R-:W-:-:S03]  /*58a0*/  FFMA R194, R114, R129, R132 ;  /* 0x0000008172c27223 */ /* 0x000fc60000000084 */
[----:B------:R-:W2:Y:S04]  /*58b0*/  LDS.64 R128, [R169.X4+0xa40] ;  /* 0x000a4000a9807984 */ /* 0x000ea80000004a00 */
[----:B------:R-:W3:Y:S04]  /*58c0*/  LDS.64 R130, [R169.X4+0xa80] ;  /* 0x000a8000a9827984 */ /* 0x000ee80000004a00 */
[----:B------:R-:W4:Y:S01]  /*58d0*/  LDS.64 R132, [R169.X4+0xac0] ;  /* 0x000ac000a9847984 */ /* 0x000f220000004a00 */
        /* <DEDUP_REMOVED lines=16> */
[-C--:B----4-:R-:W-:Y:S01]  /*59e0*/  FFMA R135, R119, R132.reuse, R124 ;  /* 0x0000008477877223 */ /* 0x090fe2000000007c */
[----:B------:R-:W-:Y:S01]  /*59f0*/  FFMA R191, R123, R132, R130 ;  /* 0x000000847bbf7223 */ /* 0x000fe20000000082 */
[-C--:B------:R-:W-:Y:S01]  /*5a00*/  FFMA R134, R119, R133.reuse, R134 ;  /* 0x0000008577867223 */ /* 0x080fe20000000086 */
[----:B------:R-:W-:Y:S01]  /*5a10*/  FFMA R194, R123, R133, R194 ;  /* 0x000000857bc27223 */ /* 0x000fe200000000c2 */
[----:B------:R-:W-:Y:S04]  /*5a20*/  LDS.128 R124, [R213+0x2430] ;  /* 0x00243000d57c7984 */ /* 0x000fe80000000c00 */
[----:B------:R-:W0:Y:S04]  /*5a30*/  LDS.64 R132, [R169.X4+0xb00] ;  /* 0x000b0000a9847984 */ /* 0x000e280000004a00 */
[----:B------:R-:W1:Y:S01]  /*5a40*/  LDS.128 R128, [R213+0x2470] ;  /* 0x00247000d5807984 */ /* 0x000e620000000c00 */
[CC--:B0-----:R-:W-:Y:S01]  /*5a50*/  FFMA R190, R124.reuse, R132.reuse, R135 ;  /* 0x000000847cbe7223 */ /* 0x0c1fe20000000087 */
[-C--:B------:R-:W-:Y:S01]  /*5a60*/  FFMA R134, R124, R133.reuse, R134 ;  /* 0x000000857c867223 */ /* 0x080fe20000000086 */
[C---:B-1----:R-:W-:Y:S01]  /*5a70*/  FFMA R192, R128.reuse, R132, R191 ;  /* 0x0000008480c07223 */ /* 0x042fe200000000bf */
[----:B------:R-:W-:-:S02]  /*5a80*/  FFMA R194, R128, R133, R194 ;  /* 0x0000008580c27223 */ /* 0x000fc400000000c2 */
[----:B------:R-:W0:Y:S02]  /*5a90*/  LDS.64 R132, [R169.X4+0xb40] ;  /* 0x000b4000a9847984 */ /* 0x000e240000004a00 */
[-C--:B0-----:R-:W-:Y:S01]  /*5aa0*/  FFMA R135, R125, R132.reuse, R190 ;  /* 0x000000847d877223 */ /* 0x081fe200000000be */
[----:B------:R-:W-:Y:S01]  /*5ab0*/  FFMA R191, R129, R132, R192 ;  /* 0x0000008481bf7223 */ /* 0x000fe200000000c0 */
[-C--:B------:R-:W-:Y:S01]  /*5ac0*/  FFMA R134, R125, R133.reuse, R134 ;  /* 0x000000857d867223 */ /* 0x080fe20000000086 */
[----:B------:R-:W-:Y:S02]  /*5ad0*/  FFMA R193, R129, R133, R194 ;  /* 0x0000008581c17223 */ /* 0x000fe400000000c2 */
[----:B------:R-:W0:Y:S02]  /*5ae0*/  LDS.64 R132, [R169.X4+0xb80] ;  /* 0x000b8000a9847984 */ /* 0x000e240000004a00 */
[C---:B0-----:R-:W-:Y:S01]  /*5af0*/  FFMA R190, R126.reuse, R132, R135 ;  /* 0x000000847ebe7223 */ /* 0x041fe20000000087 */
[----:B------:R-:W-:-:S02]  /*5b00*/  FFMA R192, R126, R133, R134 ;  /* 0x000000857ec07223 */ /* 0x000fc40000000086 */
[----:B------:R-:W0:Y:S01]  /*5b10*/  LDS.64 R134, [R169.X4+0xbc0] ;  /* 0x000bc000a9867984 */ /* 0x000e220000004a00 */
[C---:B------:R-:W-:Y:S01]  /*5b20*/  FFMA R194, R130.reuse, R132, R191 ;  /* 0x0000008482c27223 */ /* 0x040fe200000000bf */
[----:B------:R-:W-:Y:S01]  /*5b30*/  FFMA R196, R130, R133, R193 ;  /* 0x0000008582c47223 */ /* 0x000fe200000000c1 */
[CC--:B0-----:R-:W-:Y:S01]  /*5b40*/  FFMA R132, R127.reuse, R134.reuse, R190 ;  /* 0x000000867f847223 */ /* 0x0c1fe200000000be */
[-C--:B------:R-:W-:Y:S01]  /*5b50*/  FFMA R133, R127, R135.reuse, R192 ;  /* 0x000000877f857223 */ /* 0x080fe200000000c0 */
[C---:B------:R-:W-:Y:S01]  /*5b60*/  FFMA R134, R131.reuse, R134, R194 ;  /* 0x0000008683867223 */ /* 0x040fe200000000c2 */
[----:B------:R-:W-:-:S03]  /*5b70*/  FFMA R135, R131, R135, R196 ;  /* 0x0000008783877223 */ /* 0x000fc600000000c4 */
[----:B------:R-:W-:Y:S04]  /*5b80*/  STS.64 [R0.X4+0x400], R132 ;  /* 0x0004008400007388 */ /* 0x000fe80000004a00 */
[----:B------:R-:W-:Y:S04]  /*5b90*/  STS.64 [R0.X4+0x440], R134 ;  /* 0x0004408600007388 */ /* 0x000fe80000004a00 */
[----:B------:R-:W-:Y:S06]  /*5ba0*/  BAR.SYNC 0x0 ;  /* 0x0000000000007b1d */ /* 0x000fec0000000000 */
[----:B------:R-:W0:Y:S04]  /*5bb0*/  LDS.128 R132, [R213+0x1c00] ;  /* 0x001c0000d5847984 */ /* 0x000e280000000c00 */
[----:B------:R-:W-:Y:S01]  /*5bc0*/  LDS.128 R196, [R213+0x1c50] ;  /* 0x001c5000d5c47984 */ /* 0x000fe20000000c00 */
[-C--:B0-----:R-:W-:Y:S01]  /*5bd0*/  FFMA R191, R2, R132.reuse, RZ ;  /* 0x0000008402bf7223 */ /* 0x081fe200000000ff */
[----:B------:R-:W-:-:S03]  /*5be0*/  FFMA R190, R3, R132, RZ ;  /* 0x0000008403be7223 */ /* 0x000fc600000000ff */
[-C--:B------:R-:W-:Y:S01]  /*5bf0*/  FFMA R191, R140, R133.reuse, R191 ;  /* 0x000000858cbf7223 */ /* 0x080fe200000000bf */
[----:B------:R-:W-:-:S03]  /*5c00*/  FFMA R190, R141, R133, R190 ;  /* 0x000000858dbe7223 */ /* 0x000fc600000000be */
[-C--:B------:R-:W-:Y:S01]  /*5c10*/  FFMA R191, R136, R134.reuse, R191 ;  /* 0x0000008688bf7223 */ /* 0x080fe200000000bf */
[----:B------:R-:W-:-:S03]  /*5c20*/  FFMA R192, R137, R134, R190 ;  /* 0x0000008689c07223 */ /* 0x000fc600000000be */
[-C--:B------:R-:W-:Y:S01]  /*5c30*/  FFMA R190, R142, R135.reuse, R191 ;  /* 0x000000878ebe7223 */ /* 0x080fe200000000bf */
[----:B------:R-:W-:Y:S02]  /*5c40*/  FFMA R191, R143, R135, R192 ;  /* 0x000000878fbf7223 */ /* 0x000fe400000000c0 */
[----:B------:R-:W0:Y:S02]  /*5c50*/  LDS.128 R132, [R213+0x1c40] ;  /* 0x001c4000d5847984 */ /* 0x000e240000000c00 */
[----:B0-----:R-:W-:-:S04]  /*5c60*/  FFMA R193, R2, R132, RZ ;  /* 0x0000008402c17223 */ /* 0x001fc800000000ff */
[----:B------:R-:W-:-:S04]  /*5c70*/  FFMA R193, R140, R133, R193 ;  /* 0x000000858cc17223 */ /* 0x000fc800000000c1 */
[----:B------:R-:W-:Y:S01]  /*5c80*/  FFMA R193, R136, R134, R193 ;  /* 0x0000008688c17223 */ /* 0x000fe200000000c1 */
[----:B------:R-:W-:-:S03]  /*5c90*/  FFMA R132, R3, R132, RZ ;  /* 0x0000008403847223 */ /* 0x000fc600000000ff */
[----:B------:R-:W-:Y:S02]  /*5ca0*/  FFMA R3, R142, R135, R193 ;  /* 0x000000878e037223 */ /* 0x000fe400000000c1 */
[----:B------:R-:W0:Y:S01]  /*5cb0*/  LDS.128 R192, [R213+0x1c10] ;  /* 0x001c1000d5c07984 */ /* 0x000e220000000c00 */
[----:B------:R-:W-:Y:S01]  /*5cc0*/  FFMA R132, R141, R133, R132 ;  /* 0x000000858d847223 */ /* 0x000fe20000000084 */
[C---:B0-----:R-:W-:Y:S01]  /*5cd0*/  FFMA R133, R152.reuse, R192, R190 ;  /* 0x000000c098857223 */ /* 0x041fe200000000be */
[----:B------:R-:W-:-:S03]  /*5ce0*/  FFMA R152, R152, R196, R3 ;  /* 0x000000c498987223 */ /* 0x000fc60000000003 */
[C---:B------:R-:W-:Y:S01]  /*5cf0*/  FFMA R133, R146.reuse, R193, R133 ;  /* 0x000000c192857223 */ /* 0x040fe20000000085 */
[----:B------:R-:W-:Y:S02]  /*5d00*/  FFMA R3, R146, R197, R152 ;  /* 0x000000c592037223 */ /* 0x000fe40000000098 */
[----:B------:R-:W2:Y:S04]  /*5d10*/  LDL.LU R146, [R1] ;  /* 0x0000000001927983 */ /* 0x000ea80000300800 */
[----:B------:R-:W2:Y:S04]  /*5d20*/  LDL.LU R152, [R1+0x4] ;  /* 0x0000040001987983 */ /* 0x000ea80000300800 */
[----:B------:R-:W0:Y:S01]  /*5d30*/  S2R R207, SR_TID.X ;  /* 0x0000000000cf7919 */ /* 0x000e220000002100 */
[----:B------:R-:W-:-:S03]  /*5d40*/  FFMA R132, R137, R134, R132 ;  /* 0x0000008689847223 */ /* 0x000fc60000000084 */
[----:B------:R-:W1:Y:S01]  /*5d50*/  S2R R206, SR_TID.X ;  /* 0x0000000000ce7919 */ /* 0x000e620000002100 */
[----:B------:R-:W-:-:S04]  /*5d60*/  FFMA R132, R143, R135, R132 ;  /* 0x000000878f847223 */ /* 0x000fc80000000084 */
[----:B------:R-:W-:Y:S01]  /*5d70*/  FFMA R132, R153, R196, R132 ;  /* 0x000000c499847223 */ /* 0x000fe20000000084 */
[----:B0-----:R-:W-:-:S04]  /*5d80*/  SHF.R.U32.HI R207, RZ, 0x5, R207 ;  /* 0x00000005ffcf7819 */ /* 0x001fc800000116cf */
[----:B------:R-:W-:Y:S02]  /*5d90*/  SHF.L.U32 R2, R207, 0x3, RZ ;  /* 0x00000003cf027819 */ /* 0x000fe400000006ff */
[----:B------:R-:W0:Y:S01]  /*5da0*/  S2R R207, SR_TID.X ;  /* 0x0000000000cf7919 */ /* 0x000e220000002100 */
[----:B------:R-:W-:Y:S01]  /*5db0*/  FFMA R132, R147, R197, R132 ;  /* 0x000000c593847223 */ /* 0x000fe20000000084 */
[C---:B------:R-:W-:Y:S01]  /*5dc0*/  FFMA R143, R144.reuse, R194, R133 ;  /* 0x000000c2908f7223 */ /* 0x040fe20000000085 */
[----:B------:R-:W-:Y:S01]  /*5dd0*/  FFMA R144, R144, R198, R3 ;  /* 0x000000c690907223 */ /* 0x000fe20000000003 */
[----:B------:R-:W-:Y:S01]  /*5de0*/  F2FP.PACK_AB R140, R49, R48 ;  /* 0x00000030318c723e */ /* 0x000fe200000000ff */
[----:B------:R-:W-:Y:S01]  /*5df0*/  FFMA R198, R145, R198, R132 ;  /* 0x000000c691c67223 */ /* 0x000fe20000000084 */
[----:B------:R-:W-:Y:S01]  /*5e00*/  F2FP.PACK_AB R141, R51, R50 ;  /* 0x00000032338d723e */ /* 0x000fe200000000ff */
[----:B------:R-:W4:Y:S04]  /*5e10*/  LDS.128 R132, [R213+0x1c20] ;  /* 0x001c2000d5847984 */ /* 0x000f280000000c00 */
[----:B------:R-:W5:Y:S01]  /*5e20*/  LDS.128 R48, [R213+0x1c60] ;  /* 0x001c6000d5307984 */ /* 0x000f620000000c00 */
[----:B------:R-:W-:Y:S01]  /*5e30*/  FFMA R192, R153, R192, R191 ;  /* 0x000000c099c07223 */ /* 0x000fe200000000bf */
[----:B-1----:R-:W-:-:S02]  /*5e40*/  SHF.R.U32.HI R206, RZ, 0x2, R206 ;  /* 0x00000002ffce7819 */ /* 0x002fc400000116ce */
[----:B------:R-:W-:Y:S01]  /*5e50*/  LOP3.LUT R2, R2, 0x8, RZ, 0xc0, !PT ;  /* 0x0000000802027812 */ /* 0x000fe200078ec0ff */
[----:B------:R-:W-:Y:S01]  /*5e60*/  FFMA R192, R147, R193, R192 ;  /* 0x000000c193c07223 */ /* 0x000fe200000000c0 */
[----:B------:R-:W-:Y:S02]  /*5e70*/  F2FP.PACK_AB R136, R53, R52 ;  /* 0x000000343588723e */ /* 0x000fe400000000ff */
[----:B------:R-:W-:Y:S01]  /*5e80*/  LOP3.LUT R142, R2, 0x6, R206, 0xf8, !PT ;  /* 0x00000006028e7812 */ /* 0x000fe200078ef8ce */
[----:B------:R-:W-:Y:S01]  /*5e90*/  FFMA R194, R145, R194, R192 ;  /* 0x000000c291c27223 */ /* 0x000fe200000000c0 */
[----:B0-----:R-:W-:Y:S02]  /*5ea0*/  LOP3.LUT R207, R207, 0x1f, RZ, 0xc0, !PT ;  /* 0x0000001fcfcf7812 */ /* 0x001fe400078ec0ff */
[----:B------:R-:W-:Y:S02]  /*5eb0*/  F2FP.PACK_AB R137, R55, R54 ;  /* 0x000000363789723e */ /* 0x000fe400000000ff */
[----:B------:R-:W-:Y:S01]  /*5ec0*/  LEA.HI R145, R207, R2, RZ, 0x1e ;  /* 0x00000002cf917211 */ /* 0x000fe200078ff0ff */
[----:B------:R-:W0:Y:S01]  /*5ed0*/  LDS.128 R52, [R213+0x1c30] ;  /* 0x001c3000d5347984 */ /* 0x000e220000000c00 */
[----:B------:R-:W-:-:S02]  /*5ee0*/  F2FP.PACK_AB R2, R57, R56 ;  /* 0x000000383902723e */ /* 0x000fc400000000ff */
[----:B------:R-:W-:Y:S02]  /*5ef0*/  F2FP.PACK_AB R3, R59, R58 ;  /* 0x0000003a3b03723e */ /* 0x000fe400000000ff */
[----:B------:R-:W1:Y:S01]  /*5f00*/  LDS.128 R56, [R213+0x1c70] ;  /* 0x001c7000d5387984 */ /* 0x000e620000000c00 */
[CC--:B------:R-:W-:Y:S01]  /*5f10*/  FFMA R143, R138.reuse, R195.reuse, R143 ;  /* 0x000000c38a8f7223 */ /* 0x0c0fe2000000008f */
[C---:B------:R-:W-:Y:S01]  /*5f20*/  FFMA R194, R139.reuse, R195, R194 ;  /* 0x000000c38bc27223 */ /* 0x040fe200000000c2 */
[-C--:B------:R-:W-:Y:S01]  /*5f30*/  FFMA R153, R138, R199.reuse, R144 ;  /* 0x000000c78a997223 */ /* 0x080fe20000000090 */
[----:B------:R-:W-:Y:S01]  /*5f40*/  FFMA R198, R139, R199, R198 ;  /* 0x000000c78bc67223 */ /* 0x000fe200000000c6 */
[CC--:B----4-:R-:W-:Y:S01]  /*5f50*/  FFMA R191, R148.reuse, R132.reuse, R143 ;  /* 0x0000008494bf7223 */ /* 0x0d0fe2000000008f */
[----:B------:R-:W-:Y:S01]  /*5f60*/  FFMA R194, R149, R132, R194 ;  /* 0x0000008495c27223 */ /* 0x000fe200000000c2 */
[-C--:B-----5:R-:W-:Y:S02]  /*5f70*/  FFMA R148, R148, R48.reuse, R153 ;  /* 0x0000003094947223 */ /* 0x0a0fe40000000099 */
[CC--:B------:R-:W-:Y:S01]  /*5f80*/  FFMA R191, R150.reuse, R133.reuse, R191 ;  /* 0x0000008596bf7223 */ /* 0x0c0fe200000000bf */
[----:B------:R-:W-:Y:S01]  /*5f90*/  FFMA R194, R151, R133, R194 ;  /* 0x0000008597c27223 */ /* 0x000fe200000000c2 */
[-C--:B------:R-:W-:Y:S01]  /*5fa0*/  FFMA R133, R150, R49.reuse, R148 ;  /* 0x0000003196857223 */ /* 0x080fe20000000094 */
[----:B------:R-:W-:Y:S01]  /*5fb0*/  FFMA R198, R149, R48, R198 ;  /* 0x0000003095c67223 */ /* 0x000fe200000000c6 */
[CC--:B------:R-:W-:Y:S01]  /*5fc0*/  FFMA R191, R156.reuse, R134.reuse, R191 ;  /* 0x000000869cbf7223 */ /* 0x0c0fe200000000bf */
[----:B------:R-:W-:Y:S01]  /*5fd0*/  FFMA R194, R157, R134, R194 ;  /* 0x000000869dc27223 */ /* 0x000fe200000000c2 */
[-C--:B------:R-:W-:Y:S01]  /*5fe0*/  FFMA R156, R156, R50.reuse, R133 ;  /* 0x000000329c9c7223 */ /* 0x080fe20000000085 */
[----:B------:R-:W-:Y:S01]  /*5ff0*/  FFMA R198, R151, R49, R198 ;  /* 0x0000003197c67223 */ /* 0x000fe200000000c6 */
[CC--:B------:R-:W-:Y:S01]  /*6000*/  FFMA R191, R158.reuse, R135.reuse, R191 ;  /* 0x000000879ebf7223 */ /* 0x0c0fe200000000bf */
[----:B------:R-:W-:Y:S01]  /*6010*/  FFMA R194, R159, R135, R194 ;  /* 0x000000879fc27223 */ /* 0x000fe200000000c2 */
[----:B------:R-:W-:Y:S01]  /*6020*/  FFMA R49, R158, R51, R156 ;  /* 0x000000339e317223 */ /* 0x000fe2000000009c */
[----:B------:R-:W-:Y:S01]  /*6030*/  FFMA R198, R157, R50, R198 ;  /* 0x000000329dc67223 */ /* 0x000fe200000000c6 */
[-C--:B0-----:R-:W-:Y:S01]  /*6040*/  FFMA R191, R154, R52.reuse, R191 ;  /* 0x000000349abf7223 */ /* 0x081fe200000000bf */
[----:B------:R-:W-:-:S02]  /*6050*/  FFMA R194, R155, R52, R194 ;  /* 0x000000349bc27223 */ /* 0x000fc400000000c2 */
[----:B------:R-:W-:Y:S01]  /*6060*/  FFMA R198, R159, R51, R198 ;  /* 0x000000339fc67223 */ /* 0x000fe200000000c6 */
[-C--:B-1----:R-:W-:Y:S01]  /*6070*/  FFMA R154, R154, R56.reuse, R49 ;  /* 0x000000389a9a7223 */ /* 0x082fe20000000031 */
[CC--:B------:R-:W-:Y:S01]  /*6080*/  FFMA R191, R164.reuse, R53.reuse, R191 ;  /* 0x00000035a4bf7223 */ /* 0x0c0fe200000000bf */
[----:B------:R-:W-:Y:S02]  /*6090*/  FFMA R194, R165, R53, R194 ;  /* 0x00000035a5c27223 */ /* 0x000fe400000000c2 */
        /* <DEDUP_REMOVED lines=38> */
[----:B------:R-:W0:Y:S01]  /*6300*/  LDS.64 R12, [R169.X4] ;  /* 0x00000000a90c7984 */ /* 0x000e220000004a00 */
[C---:B------:R-:W-:Y:S01]  /*6310*/  FFMA R191, R178.reuse, R83, R191 ;  /* 0x00000053b2bf7223 */ /* 0x040fe200000000bf */
[----:B------:R-:W-:Y:S01]  /*6320*/  FFMA R15, R178, R87, R180 ;  /* 0x00000057b20f7223 */ /* 0x000fe200000000b4 */
[----:B------:R-:W-:Y:S01]  /*6330*/  FFMA R194, R179, R83, R194 ;  /* 0x00000053b3c27223 */ /* 0x000fe200000000c2 */
[----:B------:R-:W-:Y:S01]  /*6340*/  FFMA R198, R181, R86, R198 ;  /* 0x00000056b5c67223 */ /* 0x000fe200000000c6 */
[C---:B------:R-:W-:Y:S01]  /*6350*/  FFMA R191, R172.reuse, R20, R191 ;  /* 0x00000014acbf7223 */ /* 0x040fe200000000bf */
[----:B------:R-:W-:Y:S01]  /*6360*/  FFMA R172, R172, R88, R15 ;  /* 0x00000058acac7223 */ /* 0x000fe2000000000f */
[----:B------:R-:W-:Y:S01]  /*6370*/  FFMA R194, R173, R20, R194 ;  /* 0x00000014adc27223 */ /* 0x000fe200000000c2 */
[----:B------:R-:W1:Y:S01]  /*6380*/  LDS.64 R14, [R169.X4+0x40] ;  /* 0x00004000a90e7984 */ /* 0x000e620000004a00 */
[----:B------:R-:W-:Y:S01]  /*6390*/  FFMA R198, R179, R87, R198 ;  /* 0x00000057b3c67223 */ /* 0x000fe200000000c6 */
[CC--:B------:R-:W-:Y:S01]  /*63a0*/  FFMA R191, R170.reuse, R21.reuse, R191 ;  /* 0x00000015aabf7223 */ /* 0x0c0fe200000000bf */
[----:B------:R-:W-:Y:S01]  /*63b0*/  FFMA R194, R171, R21, R194 ;  /* 0x00000015abc27223 */ /* 0x000fe200000000c2 */
[-C--:B------:R-:W-:Y:S01]  /*63c0*/  FFMA R19, R170, R89.reuse, R172 ;  /* 0x00000059aa137223 */ /* 0x080fe200000000ac */
[----:B------:R-:W4:Y:S01]  /*63d0*/  LDS.64 R16, [R169.X4+0x80] ;  /* 0x00008000a9107984 */ /* 0x000f220000004a00 */
[----:B------:R-:W-:Y:S01]  /*63e0*/  FFMA R198, R173, R88, R198 ;  /* 0x00000058adc67223 */ /* 0x000fe200000000c6 */
[CC--:B------:R-:W-:Y:S01]  /*63f0*/  FFMA R191, R176.reuse, R22.reuse, R191 ;  /* 0x00000016b0bf7223 */ /* 0x0c0fe200000000bf */
[----:B------:R-:W-:Y:S01]  /*6400*/  FFMA R194, R177, R22, R194 ;  /* 0x00000016b1c27223 */ /* 0x000fe200000000c2 */
[-C--:B------:R-:W-:Y:S01]  /*6410*/  FFMA R176, R176, R90.reuse, R19 ;  /* 0x0000005ab0b07223 */ /* 0x080fe20000000013 */
[----:B------:R-:W-:Y:S01]  /*6420*/  FFMA R198, R171, R89, R198 ;  /* 0x00000059abc67223 */ /* 0x000fe200000000c6 */
[----:B------:R-:W5:Y:S01]  /*6430*/  LDS.64 R18, [R169.X4+0xc0] ;  /* 0x0000c000a9127984 */ /* 0x000f620000004a00 */
[CC--:B------:R-:W-:Y:S01]  /*6440*/  FFMA R191, R174.reuse, R23.reuse, R191 ;  /* 0x00000017aebf7223 */ /* 0x0c0fe200000000bf */
[----:B------:R-:W-:Y:S01]  /*6450*/  FFMA R194, R175, R23, R194 ;  /* 0x00000017afc27223 */ /* 0x000fe200000000c2 */
[-C--:B------:R-:W-:Y:S01]  /*6460*/  FFMA R23, R174, R91.reuse, R176 ;  /* 0x0000005bae177223 */ /* 0x080fe200000000b0 */
[----:B------:R-:W-:Y:S01]  /*6470*/  FFMA R198, R177, R90, R198 ;  /* 0x0000005ab1c67223 */ /* 0x000fe200000000c6 */
[----:B------:R-:W4:Y:S01]  /*6480*/  LDS.64 R20, [R169.X4+0x100] ;  /* 0x00010000a9147984 */ /* 0x000f220000004a00 */
[C---:B------:R-:W-:Y:S01]  /*6490*/  FFMA R191, R166.reuse, R92, R191 ;  /* 0x0000005ca6bf7223 */ /* 0x040fe200000000bf */
[----:B------:R-:W-:Y:S01]  /*64a0*/  FFMA R166, R166, R96, R23 ;  /* 0x00000060a6a67223 */ /* 0x000fe20000000017 */
[----:B------:R-:W-:Y:S01]  /*64b0*/  FFMA R198, R175, R91, R198 ;  /* 0x0000005bafc67223 */ /* 0x000fe200000000c6 */
[----:B------:R-:W5:Y:S01]  /*64c0*/  LDS.64 R22, [R169.X4+0x140] ;  /* 0x00014000a9167984 */ /* 0x000f620000004a00 */
[C---:B------:R-:W-:Y:S01]  /*64d0*/  FFMA R191, R184.reuse, R93, R191 ;  /* 0x0000005db8bf7223 */ /* 0x040fe200000000bf */
[----:B------:R-:W-:Y:S01]  /*64e0*/  SHF.R.S32.HI R207, RZ, 0x1f, R212 ;  /* 0x0000001fffcf7819 */ /* 0x000fe200000114d4 */
[----:B------:R-:W-:Y:S01]  /*64f0*/  FFMA R51, R184, R97, R166 ;  /* 0x00000061b8337223 */ /* 0x000fe200000000a6 */
[----:B------:R-:W-:Y:S01]  /*6500*/  LEA R132, P3, R212, c[0x0][0x168], 0x1 ;  /* 0x00005a00d4847a11 */ /* 0x000fe200078608ff */
[C---:B------:R-:W-:Y:S01]  /*6510*/  FFMA R194, R167.reuse, R92, R194 ;  /* 0x0000005ca7c27223 */ /* 0x040fe200000000c2 */
[----:B------:R-:W-:Y:S01]  /*6520*/  FFMA R198, R167, R96, R198 ;  /* 0x00000060a7c67223 */ /* 0x000fe200000000c6 */
[----:B------:R-:W5:Y:S01]  /*6530*/  LDS.64 R48, [R169.X4+0x180] ;  /* 0x00018000a9307984 */ /* 0x000f620000004a00 */
[C---:B------:R-:W-:Y:S01]  /*6540*/  FFMA R191, R186.reuse, R94, R191 ;  /* 0x0000005ebabf7223 */ /* 0x040fe200000000bf */
[----:B------:R-:W-:Y:S01]  /*6550*/  FFMA R186, R186, R98, R51 ;  /* 0x00000062baba7223 */ /* 0x000fe20000000033 */
[----:B------:R-:W-:Y:S01]  /*6560*/  LEA.HI.X R143, R212, c[0x0][0x16c], R207, 0x1, P3 ;  /* 0x00005b00d48f7a11 */ /* 0x000fe200018f0ccf */
[C---:B------:R-:W-:Y:S01]  /*6570*/  FFMA R194, R185.reuse, R93, R194 ;  /* 0x0000005db9c27223 */ /* 0x040fe200000000c2 */
[----:B------:R-:W-:Y:S01]  /*6580*/  FFMA R198, R185, R97, R198 ;  /* 0x00000061b9c67223 */ /* 0x000fe200000000c6 */
[----:B------:R-:W3:Y:S01]  /*6590*/  LDL.LU R207, [R1+0x8] ;  /* 0x0000080001cf7983 */ /* 0x000ee20000300800 */
[----:B------:R-:W-:-:S03]  /*65a0*/  FFMA R55, R188, R99, R186 ;  /* 0x00000063bc377223 */ /* 0x000fc600000000ba */
[----:B------:R-:W5:Y:S01]  /*65b0*/  LDS.64 R50, [R169.X4+0x1c0] ;  /* 0x0001c000a9327984 */ /* 0x000f620000004a00 */
[C---:B------:R-:W-:Y:S01]  /*65c0*/  FFMA R194, R187.reuse, R94, R194 ;  /* 0x0000005ebbc27223 */ /* 0x040fe200000000c2 */
[----:B------:R-:W-:Y:S02]  /*65d0*/  FFMA R198, R187, R98, R198 ;  /* 0x00000062bbc67223 */ /* 0x000fe400000000c6 */
[----:B------:R-:W5:Y:S01]  /*65e0*/  LDS.64 R52, [R169.X4+0x200] ;  /* 0x00020000a9347984 */ /* 0x000f620000004a00 */
[-C--:B------:R-:W-:Y:S01]  /*65f0*/  FFMA R191, R188, R95.reuse, R191 ;  /* 0x0000005fbcbf7223 */ /* 0x080fe200000000bf */
[C---:B------:R-:W-:Y:S01]  /*6600*/  FFMA R194, R189.reuse, R95, R194 ;  /* 0x0000005fbdc27223 */ /* 0x040fe200000000c2 */
[----:B------:R-:W-:Y:S01]  /*6610*/  FFMA R198, R189, R99, R198 ;  /* 0x00000063bdc67223 */ /* 0x000fe200000000c6 */
[-C--:B0-----:R-:W-:Y:S01]  /*6620*/  FFMA R58, R104, R12.reuse, R55 ;  /* 0x0000000c683a7223 */ /* 0x081fe20000000037 */
[C---:B------:R-:W-:Y:S01]  /*6630*/  FFMA R56, R100.reuse, R12, R191 ;  /* 0x0000000c64387223 */ /* 0x040fe200000000bf */
[----:B------:R-:W0:Y:S01]  /*6640*/  LDS.64 R54, [R169.X4+0x240] ;  /* 0x00024000a9367984 */ /* 0x000e220000004a00 */
[-C--:B------:R-:W-:Y:S01]  /*6650*/  FFMA R194, R100, R13.reuse, R194 ;  /* 0x0000000d64c27223 */ /* 0x080fe200000000c2 */
[----:B------:R-:W-:-:S02]  /*6660*/  FFMA R198, R104, R13, R198 ;  /* 0x0000000d68c67223 */ /* 0x000fc400000000c6 */
[----:B------:R-:W0:Y:S01]  /*6670*/  LDS.64 R12, [R169.X4+0x280] ;  /* 0x00028000a90c7984 */ /* 0x000e220000004a00 */
[CC--:B-1----:R-:W-:Y:S01]  /*6680*/  FFMA R57, R101.reuse, R14.reuse, R56 ;  /* 0x0000000e65397223 */ /* 0x0c2fe20000000038 */
[-C--:B------:R-:W-:Y:S01]  /*6690*/  FFMA R194, R101, R15.reuse, R194 ;  /* 0x0000000f65c27223 */ /* 0x080fe200000000c2 */
[C---:B------:R-:W-:Y:S01]  /*66a0*/  FFMA R59, R105.reuse, R14, R58 ;  /* 0x0000000e693b7223 */ /* 0x040fe2000000003a */
[----:B------:R-:W-:Y:S01]  /*66b0*/  FFMA R198, R105, R15, R198 ;  /* 0x0000000f69c67223 */ /* 0x000fe200000000c6 */
[----:B------:R-:W-:Y:S01]  /*66c0*/  F2FP.PACK_AB R60, R61, R60 ;  /* 0x0000003c3d3c723e */ /* 0x000fe200000000ff */
[----:B------:R-:W1:Y:S01]  /*66d0*/  LDS.64 R14, [R169.X4+0x2c0] ;  /* 0x0002c000a90e7984 */ /* 0x000e620000004a00 */
[CC--:B----4-:R-:W-:Y:S01]  /*66e0*/  FFMA R56, R102.reuse, R16.reuse, R57 ;  /* 0x0000001066387223 */ /* 0x0d0fe20000000039 */
[-C--:B------:R-:W-:Y:S01]  /*66f0*/  FFMA R194, R102, R17.reuse, R194 ;  /* 0x0000001166c27223 */ /* 0x080fe200000000c2 */
[C---:B------:R-:W-:Y:S01]  /*6700*/  FFMA R58, R106.reuse, R16, R59 ;  /* 0x000000106a3a7223 */ /* 0x040fe2000000003b */
[----:B------:R-:W-:Y:S01]  /*6710*/  FFMA R198, R106, R17, R198 ;  /* 0x000000116ac67223 */ /* 0x000fe200000000c6 */
[----:B------:R-:W-:Y:S01]  /*6720*/  LEA R138, P3, R234, R132, 0x1 ;  /* 0x00000084ea8a7211 */ /* 0x000fe200078608ff */
[----:B------:R-:W4:Y:S01]  /*6730*/  LDS.64 R16, [R169.X4+0x300] ;  /* 0x00030000a9107984 */ /* 0x000f220000004a00 */
[-C--:B-----5:R-:W-:Y:S01]  /*6740*/  FFMA R59, R103, R18.reuse, R56 ;  /* 0x00000012673b7223 */ /* 0x0a0fe20000000038 */
[----:B------:R-:W-:-:S02]  /*6750*/  FFMA R81, R107, R18, R58 ;  /* 0x000000126b517223 */ /* 0x000fc4000000003a */
[----:B------:R-:W5:Y:S01]  /*6760*/  LDS.64 R56, [R169.X4+0x340] ;  /* 0x00034000a9387984 */ /* 0x000f620000004a00 */
[-C--:B------:R-:W-:Y:S01]  /*6770*/  FFMA R194, R103, R19.reuse, R194 ;  /* 0x0000001367c27223 */ /* 0x080fe200000000c2 */
[----:B------:R-:W-:Y:S01]  /*6780*/  FFMA R198, R107, R19, R198 ;  /* 0x000000136bc67223 */ /* 0x000fe200000000c6 */
[-C--:B------:R-:W-:Y:S01]  /*6790*/  FFMA R58, R108, R20.reuse, R59 ;  /* 0x000000146c3a7223 */ /* 0x080fe2000000003b */
[----:B------:R-:W5:Y:S01]  /*67a0*/  LDS.64 R18, [R169.X4+0x380] ;  /* 0x00038000a9127984 */ /* 0x000f620000004a00 */
[----:B------:R-:W-:Y:S01]  /*67b0*/  FFMA R80, R112, R20, R81 ;  /* 0x0000001470507223 */ /* 0x000fe20000000051 */
        /* <DEDUP_REMOVED lines=23> */
[-C--:B------:R-:W-:Y:S01]  /*6930*/  FFMA R22, R118, R12.reuse, R23 ;  /* 0x0000000c76167223 */ /* 0x080fe20000000017 */
[----:B------:R-:W-:Y:S01]  /*6940*/  FFMA R12, R122, R12, R49 ;  /* 0x0000000c7a0c7223 */ /* 0x000fe20000000031 */
[-C--:B------:R-:W-:Y:S01]  /*6950*/  FFMA R194, R118, R13.reuse, R194 ;  /* 0x0000000d76c27223 */ /* 0x080fe200000000c2 */
[----:B------:R-:W-:Y:S01]  /*6960*/  FFMA R198, R122, R13, R198 ;  /* 0x0000000d7ac67223 */ /* 0x000fe200000000c6 */
[-C--:B-1----:R-:W-:Y:S01]  /*6970*/  FFMA R13, R119, R14.reuse, R22 ;  /* 0x0000000e770d7223 */ /* 0x082fe20000000016 */
[----:B------:R-:W-:Y:S01]  /*6980*/  FFMA R23, R123, R14, R12 ;  /* 0x0000000e7b177223 */ /* 0x000fe2000000000c */
[-C--:B------:R-:W-:Y:S01]  /*6990*/  FFMA R194, R119, R15.reuse, R194 ;  /* 0x0000000f77c27223 */ /* 0x080fe200000000c2 */
[----:B------:R-:W-:Y:S01]  /*69a0*/  FFMA R198, R123, R15, R198 ;  /* 0x0000000f7bc67223 */ /* 0x000fe200000000c6 */
[-C--:B----4-:R-:W-:Y:S01]  /*69b0*/  FFMA R12, R124, R16.reuse, R13 ;  /* 0x000000107c0c7223 */ /* 0x090fe2000000000d */
[----:B------:R-:W-:Y:S01]  /*69c0*/  FFMA R16, R128, R16, R23 ;  /* 0x0000001080107223 */ /* 0x000fe20000000017 */
[-C--:B------:R-:W-:Y:S01]  /*69d0*/  FFMA R194, R124, R17.reuse, R194 ;  /* 0x000000117cc27223 */ /* 0x080fe200000000c2 */
[----:B------:R-:W-:Y:S01]  /*69e0*/  FFMA R198, R128, R17, R198 ;  /* 0x0000001180c67223 */ /* 0x000fe200000000c6 */
[-C--:B-----5:R-:W-:Y:S01]  /*69f0*/  FFMA R13, R125, R56.reuse, R12 ;  /* 0x000000387d0d7223 */ /* 0x0a0fe2000000000c */
[----:B------:R-:W-:Y:S01]  /*6a00*/  FFMA R15, R129, R56, R16 ;  /* 0x00000038810f7223 */ /* 0x000fe20000000010 */
[-C--:B------:R-:W-:Y:S01]  /*6a10*/  FFMA R194, R125, R57.reuse, R194 ;  /* 0x000000397dc27223 */ /* 0x080fe200000000c2 */
[----:B------:R-:W-:Y:S01]  /*6a20*/  FFMA R198, R129, R57, R198 ;  /* 0x0000003981c67223 */ /* 0x000fe200000000c6 */
[----:B------:R-:W0:Y:S01]  /*6a30*/  LDS.64 R106, [R169.X4+0x400] ;  /* 0x00040000a96a7984 */ /* 0x000e220000004a00 */
[----:B------:R-:W-:Y:S01]  /*6a40*/  FFMA R12, R126, R18, R13 ;  /* 0x000000127e0c7223 */ /* 0x000fe2000000000d */
[----:B------:R-:W-:Y:S01]  /*6a50*/  F2FP.PACK_AB R61, R63, R62 ;  /* 0x0000003e3f3d723e */ /* 0x000fe200000000ff */
[----:B------:R-:W-:Y:S01]  /*6a60*/  FFMA R18, R130, R18, R15 ;  /* 0x0000001282127223 */ /* 0x000fe2000000000f */
[----:B------:R-:W-:Y:S01]  /*6a70*/  LEA R62, P4, R235, R132, 0x1 ;  /* 0x00000084eb3e7211 */ /* 0x000fe200078808ff */
[-C--:B------:R-:W-:Y:S01]  /*6a80*/  FFMA R194, R126, R19.reuse, R194 ;  /* 0x000000137ec27223 */ /* 0x080fe200000000c2 */
[----:B------:R-:W-:Y:S01]  /*6a90*/  FFMA R198, R130, R19, R198 ;  /* 0x0000001382c67223 */ /* 0x000fe200000000c6 */
[----:B------:R-:W1:Y:S01]  /*6aa0*/  LDS.64 R108, [R169.X4+0x440] ;  /* 0x00044000a96c7984 */ /* 0x000e620000004a00 */
[----:B------:R-:W-:Y:S01]  /*6ab0*/  LEA.HI.X R139, R234, R143, R248, 0x1, P3 ;  /* 0x0000008fea8b7211 */ /* 0x000fe200018f0cf8 */
[-C--:B------:R-:W-:Y:S01]  /*6ac0*/  FFMA R126, R127, R20.reuse, R12 ;  /* 0x000000147f7e7223 */ /* 0x080fe2000000000c */
[----:B------:R-:W-:Y:S01]  /*6ad0*/  FFMA R130, R131, R20, R18 ;  /* 0x0000001483827223 */ /* 0x000fe20000000012 */
[----:B------:R-:W-:Y:S01]  /*6ae0*/  LEA R144, P3, R236, R132, 0x1 ;  /* 0x00000084ec907211 */ /* 0x000fe200078608ff */
[-C--:B------:R-:W-:Y:S01]  /*6af0*/  FFMA R127, R127, R21.reuse, R194 ;  /* 0x000000157f7f7223 */ /* 0x080fe200000000c2 */
[----:B------:R-:W-:Y:S01]  /*6b00*/  FFMA R131, R131, R21, R198 ;  /* 0x0000001583837223 */ /* 0x000fe200000000c6 */
[----:B------:R-:W4:Y:S01]  /*6b10*/  LDS.64 R110, [R169.X4+0x480] ;  /* 0x00048000a96e7984 */ /* 0x000f220000004a00 */
[----:B------:R-:W-:-:S02]  /*6b20*/  IMAD R168, R145, 0x14, R168 ;  /* 0x0000001491a87824 */ /* 0x000fc400078e02a8 */
[----:B------:R-:W-:Y:S01]  /*6b30*/  IMAD R53, R142, 0x14, R169 ;  /* 0x000000148e357824 */ /* 0x000fe200078e02a9 */
[----:B------:R-:W5:Y:S01]  /*6b40*/  LDS.64 R112, [R169.X4+0x4c0] ;  /* 0x0004c000a9707984 */ /* 0x000f620000004a00 */
[----:B------:R-:W-:-:S03]  /*6b50*/  ULDC.64 UR4, c[0x0][0x118] ;  /* 0x0000460000047ab9 */ /* 0x000fc60000000a00 */
[----:B------:R-:W0:Y:S01]  /*6b60*/  LDS.64 R114, [R169.X4+0x500] ;  /* 0x00050000a9727984 */ /* 0x000e220000004a00 */
[----:B--2---:R-:W-:-:S03]  /*6b70*/  LEA.HI.X R63, R235, R143, R146, 0x1, P4 ;  /* 0x0000008feb3f7211 */ /* 0x004fc600020f0c92 */
[----:B------:R-:W2:Y:S01]  /*6b80*/  LDS.64 R116, [R169.X4+0x540] ;  /* 0x00054000a9747984 */ /* 0x000ea20000004a00 */
[C---:B------:R-:W-:Y:S02]  /*6b90*/  LEA R146, P4, R239.reuse, R132, 0x1 ;  /* 0x00000084ef927211 */ /* 0x040fe400078808ff */
[-C--:B------:R-:W-:Y:S01]  /*6ba0*/  LEA.HI.X R145, R236, R143.reuse, R152, 0x1, P3 ;  /* 0x0000008fec917211 */ /* 0x080fe200018f0c98 */
[----:B------:R-:W0:Y:S01]  /*6bb0*/  LDS.64 R102, [R169.X4+0x580] ;  /* 0x00058000a9667984 */ /* 0x000e220000004a00 */
[----:B------:R-:W-:-:S03]  /*6bc0*/  LEA.HI.X R147, R239, R143, R238, 0x1, P4 ;  /* 0x0000008fef937211 */ /* 0x000fc600020f0cee */
        /* <DEDUP_REMOVED lines=9> */
[----:B------:R-:W-:Y:S06]  /*6c60*/  BAR.SYNC 0x0 ;  /* 0x0000000000007b1d */ /* 0x000fec0000000000 */
[----:B------:R-:W-:Y:S01]  /*6c70*/  STS.64 [R0.X4], R126 ;  /* 0x0000007e00007388 */ /* 0x000fe20000004a00 */
[----:B------:R-:W-:-:S03]  /*6c80*/  F2FP.PACK_AB R240, R241, R240 ;  /* 0x000000f0f1f0723e */ /* 0x000fc600000000ff */
[----:B------:R-:W-:Y:S01]  /*6c90*/  STS.64 [R0.X4+0x40], R130 ;  /* 0x0000408200007388 */ /* 0x000fe20000004a00 */
[----:B------:R-:W-:-:S03]  /*6ca0*/  F2FP.PACK_AB R246, R247, R246 ;  /* 0x000000f6f7f6723e */ /* 0x000fc600000000ff */
[----:B------:R-:W-:Y:S06]  /*6cb0*/  BAR.SYNC 0x0 ;  /* 0x0000000000007b1d */ /* 0x000fec0000000000 */
[----:B------:R-:W-:Y:S01]  /*6cc0*/  @P6 STG.E.64 [R138.64], R2 ;  /* 0x000000028a006986 */ /* 0x000fe2000c101b04 */
[----:B------:R-:W-:-:S03]  /*6cd0*/  SHF.L.U32 R53, R53, 0x1, RZ ;  /* 0x0000000135357819 */ /* 0x000fc600000006ff */
[----:B------:R-:W-:Y:S01]  /*6ce0*/  @P0 STG.E.64 [R62.64+0x20], R136 ;  /* 0x000020883e000986 */ /* 0x000fe2000c101b04 */
[----:B------:R-:W-:-:S03]  /*6cf0*/  SHF.L.U32 R168, R168, 0x1, RZ ;  /* 0x00000001a8a87819 */ /* 0x000fc600000006ff */
[----:B------:R-:W-:Y:S04]  /*6d00*/  @P1 STG.E.64 [R144.64+0x40], R140 ;  /* 0x0000408c90001986 */ /* 0x000fe8000c101b04 */
[----:B------:R-:W-:Y:S04]  /*6d10*/  @P2 STG.E.64 [R146.64+0x60], R60 ;  /* 0x0000603c92002986 */ /* 0x000fe8000c101b04 */
[----:B------:R-:W-:Y:S04]  /*6d20*/  LDS.64 R104, [R169.X4] ;  /* 0x00000000a9687984 */ /* 0x000fe80000004a00 */
        /* <DEDUP_REMOVED lines=16> */
[----:B------:R-:W-:Y:S04]  /*6e30*/  STS [R53], R240 ;  /* 0x000000f035007388 */ /* 0x000fe80000000800 */
[----:B------:R-:W-:Y:S04]  /*6e40*/  STS [R53+0x28], R246 ;  /* 0x000028f635007388 */ /* 0x000fe80000000800 */
[----:B------:R-:W-:Y:S06]  /*6e50*/  BAR.SYNC 0x0 ;  /* 0x0000000000007b1d */ /* 0x000fec0000000000 */
[----:B------:R-:W3:Y:S01]  /*6e60*/  LDS.64 R120, [R168] ;  /* 0x00000000a8787984 */ /* 0x000ee20000000a00 */
[C---:B0-----:R-:W-:Y:S01]  /*6e70*/  FFMA R0, R4.reuse, R106, RZ ;  /* 0x0000006a04007223 */ /* 0x041fe200000000ff */
[-C--:B------:R-:W-:Y:S01]  /*6e80*/  FFMA R52, R4, R107.reuse, RZ ;  /* 0x0000006b04347223 */ /* 0x080fe200000000ff */
[----:B------:R-:W-:-:S02]  /*6e90*/  FFMA R118, R8, R107, RZ ;  /* 0x0000006b08767223 */ /* 0x000fc400000000ff */
[----:B-1----:R-:W-:-:S04]  /*6ea0*/  FFMA R107, R5, R108, R0 ;  /* 0x0000006c056b7223 */ /* 0x002fc80000000000 */
[----:B----4-:R-:W-:Y:S01]  /*6eb0*/  FFMA R0, R6, R110, R107 ;  /* 0x0000006e06007223 */ /* 0x010fe2000000006b */
[----:B------:R-:W-:Y:S01]  /*6ec0*/  FFMA R106, R8, R106, RZ ;  /* 0x0000006a086a7223 */ /* 0x000fe200000000ff */
[-C--:B------:R-:W-:Y:S02]  /*6ed0*/  FFMA R52, R5, R109.reuse, R52 ;  /* 0x0000006d05347223 */ /* 0x080fe40000000034 */
[----:B-----5:R-:W-:Y:S01]  /*6ee0*/  FFMA R107, R7, R112, R0 ;  /* 0x00000070076b7223 */ /* 0x020fe20000000000 */
[C---:B------:R-:W-:Y:S01]  /*6ef0*/  FFMA R118, R9.reuse, R109, R118 ;  /* 0x0000006d09767223 */ /* 0x040fe20000000076 */
[----:B------:R-:W-:Y:S02]  /*6f00*/  FFMA R119, R9, R108, R106 ;  /* 0x0000006c09777223 */ /* 0x000fe4000000006a */
[----:B------:R-:W-:Y:S01]  /*6f10*/  FFMA R0, R44, R114, R107 ;  /* 0x000000722c007223 */ /* 0x000fe2000000006b */
[-C--:B------:R-:W-:Y:S01]  /*6f20*/  FFMA R52, R6, R111.reuse, R52 ;  /* 0x0000006f06347223 */ /* 0x080fe20000000034 */
[C---:B------:R-:W-:Y:S01]  /*6f30*/  FFMA R118, R10.reuse, R111, R118 ;  /* 0x0000006f0a767223 */ /* 0x040fe20000000076 */
[----:B------:R-:W-:Y:S01]  /*6f40*/  F2FP.PACK_AB R232, R233, R232 ;  /* 0x000000e8e9e8723e */ /* 0x000fe200000000ff */
[----:B--2---:R-:W-:Y:S01]  /*6f50*/  FFMA R107, R45, R116, R0 ;  /* 0x000000742d6b7223 */ /* 0x004fe20000000000 */
[----:B------:R-:W-:Y:S01]  /*6f60*/  F2FP.PACK_AB R230, R231, R230 ;  /* 0x000000e6e7e6723e */ /* 0x000fe200000000ff */
[----:B------:R-:W-:Y:S01]  /*6f70*/  FFMA R110, R10, R110, R119 ;  /* 0x0000006e0a6e7223 */ /* 0x000fe20000000077 */
[-C--:B------:R-:W-:Y:S01]  /*6f80*/  FFMA R52, R7, R113.reuse, R52 ;  /* 0x0000007107347223 */ /* 0x080fe20000000034 */
[C---:B------:R-:W-:Y:S01]  /*6f90*/  FFMA R118, R11.reuse, R113, R118 ;  /* 0x000000710b767223 */ /* 0x040fe20000000076 */
[----:B------:R-:W-:Y:S01]  /*6fa0*/  FFMA R0, R46, R102, R107 ;  /* 0x000000662e007223 */ /* 0x000fe2000000006b */
[----:B------:R-:W-:Y:S01]  /*6fb0*/  FFMA R109, R11, R112, R110 ;  /* 0x000000700b6d7223 */ /* 0x000fe2000000006e */
[-C--:B------:R-:W-:Y:S01]  /*6fc0*/  FFMA R52, R44, R115.reuse, R52 ;  /* 0x000000732c347223 */ /* 0x080fe20000000034 */
[----:B------:R-:W-:-:S02]  /*6fd0*/  FFMA R118, R40, R115, R118 ;  /* 0x0000007328767223 */ /* 0x000fc40000000076 */
[----:B------:R-:W-:Y:S01]  /*6fe0*/  FFMA R114, R40, R114, R109 ;  /* 0x0000007228727223 */ /* 0x000fe2000000006d */
[-C--:B------:R-:W-:Y:S01]  /*6ff0*/  FFMA R109, R45, R117.reuse, R52 ;  /* 0x000000752d6d7223 */ /* 0x080fe20000000034 */
[----:B---3--:R-:W-:Y:S04]  /*7000*/  @P0 STG.E.64 [R62.64], R120 ;  /* 0x000000783e000986 */ /* 0x008fe8000c101b04 */
[----:B------:R-:W-:Y:S06]  /*7010*/  BAR.SYNC 0x0 ;  /* 0x0000000000007b1d */ /* 0x000fec0000000000 */
[----:B------:R-:W-:Y:S04]  /*7020*/  STS [R53], R232 ;  /* 0x000000e835007388 */ /* 0x000fe80000000800 */
[----:B------:R-:W-:Y:S04]  /*7030*/  STS [R53+0x28], R230 ;  /* 0x000028e635007388 */ /* 0x000fe80000000800 */
[----:B------:R-:W-:Y:S06]  /*7040*/  BAR.SYNC 0x0 ;  /* 0x0000000000007b1d */ /* 0x000fec0000000000 */
[----:B------:R-:W0:Y:S01]  /*7050*/  LDS.64 R106, [R168] ;  /* 0x00000000a86a7984 */ /* 0x000e220000000a00 */
[----:B------:R-:W-:Y:S01]  /*7060*/  FFMA R118, R41, R117, R118 ;  /* 0x0000007529767223 */ /* 0x000fe20000000076 */
[----:B------:R-:W-:-:S03]  /*7070*/  FFMA R52, R46, R103, R109 ;  /* 0x000000672e347223 */ /* 0x000fc6000000006d */
[----:B------:R-:W-:Y:S01]  /*7080*/  FFMA R118, R42, R103, R118 ;  /* 0x000000672a767223 */ /* 0x000fe20000000076 */
[----:B------:R-:W-:Y:S01]  /*7090*/  FFMA R103, R47, R98, R0 ;  /* 0x000000622f677223 */ /* 0x000fe20000000000 */
[CC--:B------:R-:W-:Y:S01]  /*70a0*/  FFMA R0, R4.reuse, R104.reuse, RZ ;  /* 0x0000006804007223 */ /* 0x0c0fe200000000ff */
[-C--:B------:R-:W-:Y:S01]  /*70b0*/  FFMA R4, R4, R105.reuse, RZ ;  /* 0x0000006904047223 */ /* 0x080fe200000000ff */
[C---:B------:R-:W-:Y:S01]  /*70c0*/  FFMA R104, R8.reuse, R104, RZ ;  /* 0x0000006808687223 */ /* 0x040fe200000000ff */
[----:B------:R-:W-:Y:S01]  /*70d0*/  FFMA R8, R8, R105, RZ ;  /* 0x0000006908087223 */ /* 0x000fe200000000ff */
        /* <DEDUP_REMOVED lines=24> */
[----:B------:R-:W-:-:S02]  /*7260*/  F2FP.PACK_AB R244, R245, R244 ;  /* 0x000000f4f5f4723e */ /* 0x000fc400000000ff */
[----:B------:R-:W-:Y:S01]  /*7270*/  F2FP.PACK_AB R242, R243, R242 ;  /* 0x000000f2f3f2723e */ /* 0x000fe200000000ff */
[CC--:B------:R-:W-:Y:S01]  /*7280*/  FFMA R5, R47.reuse, R84.reuse, R0 ;  /* 0x000000542f057223 */ /* 0x0c0fe20000000000 */
[-C--:B------:R-:W-:Y:S01]  /*7290*/  FFMA R4, R47, R85.reuse, R4 ;  /* 0x000000552f047223 */ /* 0x080fe20000000004 */
[C---:B------:R-:W-:Y:S01]  /*72a0*/  FFMA R7, R43.reuse, R84, R86 ;  /* 0x000000542b077223 */ /* 0x040fe20000000056 */
[----:B------:R-:W-:Y:S01]  /*72b0*/  FFMA R8, R43, R85, R8 ;  /* 0x000000552b087223 */ /* 0x000fe20000000008 */
[----:B0-----:R-:W-:Y:S01]  /*72c0*/  @P1 STG.E.64 [R144.64], R106 ;  /* 0x0000006a90001986 */ /* 0x001fe2000c101b04 */
[----:B------:R-:W-:-:S03]  /*72d0*/  FFMA R0, R36, R2, R5 ;  /* 0x0000000224007223 */ /* 0x000fc60000000005 */
[----:B------:R-:W-:Y:S06]  /*72e0*/  BAR.SYNC 0x0 ;  /* 0x0000000000007b1d */ /* 0x000fec0000000000 */
[----:B------:R-:W-:Y:S01]  /*72f0*/  STS [R53], R244 ;  /* 0x000000f435007388 */ /* 0x000fe20000000800 */
[-C--:B------:R-:W-:Y:S01]  /*7300*/  FFMA R4, R36, R3.reuse, R4 ;  /* 0x0000000324047223 */ /* 0x080fe20000000004 */
[C---:B------:R-:W-:Y:S02]  /*7310*/  FFMA R2, R32.reuse, R2, R7 ;  /* 0x0000000220027223 */ /* 0x040fe40000000007 */
[----:B------:R-:W-:Y:S01]  /*7320*/  STS [R53+0x28], R242 ;  /* 0x000028f235007388 */ /* 0x000fe20000000800 */
[----:B------:R-:W-:-:S03]  /*7330*/  FFMA R8, R32, R3, R8 ;  /* 0x0000000320087223 */ /* 0x000fc60000000008 */
[----:B------:R-:W-:Y:S06]  /*7340*/  BAR.SYNC 0x0 ;  /* 0x0000000000007b1d */ /* 0x000fec0000000000 */
[----:B------:R-:W0:Y:S01]  /*7350*/  LDS.64 R10, [R168] ;  /* 0x00000000a80a7984 */ /* 0x000e220000000a00 */
        /* <DEDUP_REMOVED lines=28> */
[----:B------:R-:W-:Y:S01]  /*7520*/  FFMA R111, R41, R116, R114 ;  /* 0x00000074296f7223 */ /* 0x000fe20000000072 */
[----:B------:R-:W-:Y:S01]  /*7530*/  FADD R2, RZ, -R0 ;  /* 0x80000000ff027221 */ /* 0x000fe20000000000 */
[----:B------:R-:W-:Y:S01]  /*7540*/  FADD R3, RZ, -R4 ;  /* 0x80000004ff037221 */ /* 0x000fe20000000000 */
[----:B------:R-:W-:Y:S01]  /*7550*/  FADD R54, RZ, -R54 ;  /* 0x80000036ff367221 */ /* 0x000fe20000000000 */
[----:B------:R-:W-:Y:S01]  /*7560*/  FADD R5, RZ, -R8 ;  /* 0x80000008ff057221 */ /* 0x000fe20000000000 */
[----:B------:R-:W-:-:S02]  /*7570*/  FFMA R102, R42, R102, R111 ;  /* 0x000000662a667223 */ /* 0x000fc4000000006f */
[----:B------:R-:W-:Y:S02]  /*7580*/  F2FP.PACK_AB R2, R3, R2 ;  /* 0x000000020302723e */ /* 0x000fe400000000ff */
[----:B------:R-:W-:Y:S01]  /*7590*/  F2FP.PACK_AB R54, R5, R54 ;  /* 0x000000360536723e */ /* 0x000fe200000000ff */
[----:B------:R-:W-:Y:S01]  /*75a0*/  FFMA R63, R43, R98, R102 ;  /* 0x000000622b3f7223 */ /* 0x000fe20000000066 */
[-C--:B------:R-:W-:Y:S01]  /*75b0*/  FFMA R52, R47, R99.reuse, R52 ;  /* 0x000000632f347223 */ /* 0x080fe20000000034 */
[----:B------:R-:W-:Y:S01]  /*75c0*/  FFMA R99, R43, R99, R118 ;  /* 0x000000632b637223 */ /* 0x000fe20000000076 */
[----:B0-----:R-:W-:Y:S01]  /*75d0*/  @P1 STG.E.64 [R144.64+0x20], R10 ;  /* 0x0000200a90001986 */ /* 0x001fe2000c101b04 */
[-C--:B------:R-:W-:Y:S01]  /*75e0*/  FFMA R0, R36, R12.reuse, R103 ;  /* 0x0000000c24007223 */ /* 0x080fe20000000067 */
[----:B------:R-:W-:Y:S02]  /*75f0*/  FFMA R12, R32, R12, R63 ;  /* 0x0000000c200c7223 */ /* 0x000fe4000000003f */
[----:B------:R-:W-:Y:S06]  /*7600*/  BAR.SYNC 0x0 ;  /* 0x0000000000007b1d */ /* 0x000fec0000000000 */
[----:B------:R-:W-:Y:S01]  /*7610*/  STS [R53], R2 ;  /* 0x0000000235007388 */ /* 0x000fe20000000800 */
[-C--:B------:R-:W-:Y:S01]  /*7620*/  FFMA R52, R36, R13.reuse, R52 ;  /* 0x0000000d24347223 */ /* 0x080fe20000000034 */
[----:B------:R-:W-:-:S02]  /*7630*/  FFMA R32, R32, R13, R99 ;  /* 0x0000000d20207223 */ /* 0x000fc40000000063 */
[----:B------:R-:W-:Y:S04]  /*7640*/  STS [R53+0x28], R54 ;  /* 0x0000283635007388 */ /* 0x000fe80000000800 */
[----:B------:R-:W-:Y:S06]  /*7650*/  BAR.SYNC 0x0 ;  /* 0x0000000000007b1d */ /* 0x000fec0000000000 */
[----:B------:R-:W0:Y:S01]  /*7660*/  LDS.64 R6, [R168] ;  /* 0x00000000a8067984 */ /* 0x000e220000000a00 */
        /* <DEDUP_REMOVED lines=28> */
[----:B------:R-:W-:Y:S01]  /*7830*/  FADD R0, RZ, -R0 ;  /* 0x80000000ff007221 */ /* 0x000fe20000000000 */
[----:B------:R-:W-:Y:S01]  /*7840*/  FADD R16, RZ, -R16 ;  /* 0x80000010ff107221 */ /* 0x000fe20000000000 */
[----:B------:R-:W-:Y:S01]  /*7850*/  FADD R3, RZ, -R52 ;  /* 0x80000034ff037221 */ /* 0x000fe20000000000 */
[----:B------:R-:W-:-:S04]  /*7860*/  FADD R5, RZ, -R32 ;  /* 0x80000020ff057221 */ /* 0x000fc80000000000 */
[----:B------:R-:W-:Y:S02]  /*7870*/  F2FP.PACK_AB R2, R3, R0 ;  /* 0x000000000302723e */ /* 0x000fe400000000ff */
[----:B------:R-:W-:Y:S01]  /*7880*/  F2FP.PACK_AB R16, R5, R16 ;  /* 0x000000100510723e */ /* 0x000fe200000000ff */
[----:B0-----:R-:W-:Y:S01]  /*7890*/  @P2 STG.E.64 [R146.64], R6 ;  /* 0x0000000692002986 */ /* 0x001fe2000c101b04 */
        /* <DEDUP_REMOVED lines=37> */
[C---:B------:R-:W-:Y:S01]  /*7af0*/  LEA R132, P0, R237.reuse, R132, 0x1 ;  /* 0x00000084ed847211 */ /* 0x040fe200078008ff */
[----:B------:R-:W-:Y:S01]  /*7b00*/  FADD R0, RZ, -R0 ;  /* 0x80000000ff007221 */ /* 0x000fe20000000000 */
[----:B------:R-:W-:Y:S01]  /*7b10*/  FADD R3, RZ, -R64 ;  /* 0x80000040ff037221 */ /* 0x000fe20000000000 */
[----:B------:R-:W-:Y:S01]  /*7b20*/  FADD R216, RZ, -R216 ;  /* 0x800000d8ffd87221 */ /* 0x000fe20000000000 */
[----:B------:R-:W-:Y:S01]  /*7b30*/  FADD R5, RZ, -R68 ;  /* 0x80000044ff057221 */ /* 0x000fe20000000000 */
[----:B------:R-:W-:-:S02]  /*7b40*/  LEA.HI.X R133, R237, R143, R207, 0x1, P0 ;  /* 0x0000008fed857211 */ /* 0x000fc400000f0ccf */
[----:B------:R-:W-:Y:S02]  /*7b50*/  F2FP.PACK_AB R0, R3, R0 ;  /* 0x000000000300723e */ /* 0x000fe400000000ff */
[----:B------:R-:W-:Y:S01]  /*7b60*/  F2FP.PACK_AB R216, R5, R216 ;  /* 0x000000d805d8723e */ /* 0x000fe200000000ff */
[----:B0-----:R-:W-:Y:S04]  /*7b70*/  @P2 STG.E.64 [R132.64+0x20], R8 ;  /* 0x0000200884002986 */ /* 0x001fe8000c101b04 */
[----:B------:R-:W-:Y:S06]  /*7b80*/  BAR.SYNC 0x0 ;  /* 0x0000000000007b1d */ /* 0x000fec0000000000 */
[----:B------:R-:W-:Y:S04]  /*7b90*/  STS [R53], R0 ;  /* 0x0000000035007388 */ /* 0x000fe80000000800 */
[----:B------:R-:W-:Y:S04]  /*7ba0*/  STS [R53+0x28], R216 ;  /* 0x000028d835007388 */ /* 0x000fe80000000800 */
[----:B------:R-:W-:Y:S06]  /*7bb0*/  BAR.SYNC 0x0 ;  /* 0x0000000000007b1d */ /* 0x000fec0000000000 */
[----:B------:R-:W-:Y:S05]  /*7bc0*/  @!P2 EXIT ;  /* 0x000000000000a94d */ /* 0x000fea0003800000 */
[----:B------:R-:W0:Y:S04]  /*7bd0*/  LDS.64 R168, [R168] ;  /* 0x00000000a8a87984 */ /* 0x000e280000000a00 */
[----:B0-----:R-:W-:Y:S01]  /*7be0*/  STG.E.64 [R132.64+0x40], R168 ;  /* 0x000040a884007986 */ /* 0x001fe2000c101b04 */
[----:B------:R-:W-:Y:S05]  /*7bf0*/  EXIT ;  /* 0x000000000000794d */ /* 0x000fea0003800000 */
.L_x_5:
[----:B------:R-:W-:-:S00]  /*7c00*/  BRA `(.L_x_5) ;  /* 0xfffffff000007947 */ /* 0x000fc0000383ffff */
[----:B------:R-:W-:-:S00]  /*7c10*/  NOP ;  /* 0x0000000000007918 */ /* 0x000fc00000000000 */
        /* <DEDUP_REMOVED lines=14> */
.L_x_6:


//--------------------- .nv.shared.merge_16x16_to_64x64_inverse_kernel --------------------------
	.section	.nv.shared.merge_16x16_to_64x64_inverse_kernel,"aw",@nobits
	.align	16
